//
// Generated by NVIDIA NVVM Compiler
//
// Compiler Build ID: CL-36424714
// Cuda compilation tools, release 13.0, V13.0.88
// Based on NVVM 20.0.0
//

.version 9.0
.target sm_100
.address_size 64

	// .globl	loss

.visible .entry loss(
	.param .u64 .ptr .align 1 loss_param_0,
	.param .u64 .ptr .align 1 loss_param_1,
	.param .u64 .ptr .align 1 loss_param_2,
	.param .u32 loss_param_3,
	.param .u32 loss_param_4,
	.param .f32 loss_param_5
)
{
	.reg .pred 	%p<25>;
	.reg .b32 	%r<48>;
	.reg .b32 	%f<175>;
	.reg .b64 	%rd<17>;

	ld.param.u64 	%rd6, [loss_param_0];
	ld.param.u64 	%rd7, [loss_param_1];
	ld.param.u64 	%rd5, [loss_param_2];
	ld.param.u32 	%r10, [loss_param_3];
	ld.param.u32 	%r11, [loss_param_4];
	cvta.to.global.u64 	%rd1, %rd7;
	cvta.to.global.u64 	%rd2, %rd6;
	mov.u32 	%r12, %ctaid.x;
	mov.u32 	%r13, %ctaid.y;
	mov.u32 	%r14, %nctaid.x;
	mad.lo.s32 	%r15, %r13, %r14, %r12;
	mov.u32 	%r16, %ntid.x;
	mov.u32 	%r17, %tid.x;
	mad.lo.s32 	%r1, %r15, %r16, %r17;
	setp.ge.s32 	%p1, %r1, %r10;
	@%p1 bra 	$L__BB0_8;
	setp.lt.s32 	%p2, %r11, 1;
	mov.f32 	%f172, 0f00000000;
	@%p2 bra 	$L__BB0_7;
	mul.lo.s32 	%r2, %r11, %r1;
	setp.eq.s32 	%p3, %r11, 1;
	mov.f32 	%f172, 0f00000000;
	mov.b32 	%r47, 0;
	@%p3 bra 	$L__BB0_5;
	and.b32  	%r47, %r11, 2147483646;
	neg.s32 	%r46, %r47;
	add.s64 	%rd3, %rd1, 4;
	add.s64 	%rd4, %rd2, 4;
	mov.f32 	%f172, 0f00000000;
	mov.u32 	%r45, %r2;
$L__BB0_4:
	mul.wide.s32 	%rd8, %r45, 4;
	add.s64 	%rd9, %rd3, %rd8;
	add.s64 	%rd10, %rd4, %rd8;
	ld.global.f32 	%f11, [%rd10+-4];
	setp.lt.f32 	%p4, %f11, 0f00800000;
	mul.f32 	%f12, %f11, 0f4B000000;
	selp.f32 	%f13, %f12, %f11, %p4;
	selp.f32 	%f14, 0fC1B80000, 0f00000000, %p4;
	mov.b32 	%r19, %f13;
	add.s32 	%r20, %r19, -1059760811;
	and.b32  	%r21, %r20, -8388608;
	sub.s32 	%r22, %r19, %r21;
	mov.b32 	%f15, %r22;
	cvt.rn.f32.s32 	%f16, %r21;
	fma.rn.f32 	%f17, %f16, 0f34000000, %f14;
	add.f32 	%f18, %f15, 0fBF800000;
	fma.rn.f32 	%f19, %f18, 0fBE055027, 0f3E1039F6;
	fma.rn.f32 	%f20, %f19, %f18, 0fBDF8CDCC;
	fma.rn.f32 	%f21, %f20, %f18, 0f3E0F2955;
	fma.rn.f32 	%f22, %f21, %f18, 0fBE2AD8B9;
	fma.rn.f32 	%f23, %f22, %f18, 0f3E4CED0B;
	fma.rn.f32 	%f24, %f23, %f18, 0fBE7FFF22;
	fma.rn.f32 	%f25, %f24, %f18, 0f3EAAAA78;
	fma.rn.f32 	%f26, %f25, %f18, 0fBF000000;
	mul.f32 	%f27, %f18, %f26;
	fma.rn.f32 	%f28, %f27, %f18, %f18;
	fma.rn.f32 	%f29, %f17, 0f3F317218, %f28;
	setp.gt.u32 	%p5, %r19, 2139095039;
	fma.rn.f32 	%f30, %f13, 0f7F800000, 0f7F800000;
	selp.f32 	%f31, %f30, %f29, %p5;
	setp.eq.f32 	%p6, %f13, 0f00000000;
	mov.f32 	%f32, 0f3F800000;
	sub.f32 	%f33, %f32, %f11;
	setp.lt.f32 	%p7, %f33, 0f00800000;
	mul.f32 	%f34, %f33, 0f4B000000;
	selp.f32 	%f35, %f34, %f33, %p7;
	selp.f32 	%f36, 0fC1B80000, 0f00000000, %p7;
	mov.b32 	%r23, %f35;
	add.s32 	%r24, %r23, -1059760811;
	and.b32  	%r25, %r24, -8388608;
	sub.s32 	%r26, %r23, %r25;
	mov.b32 	%f37, %r26;
	cvt.rn.f32.s32 	%f38, %r25;
	fma.rn.f32 	%f39, %f38, 0f34000000, %f36;
	add.f32 	%f40, %f37, 0fBF800000;
	fma.rn.f32 	%f41, %f40, 0fBE055027, 0f3E1039F6;
	fma.rn.f32 	%f42, %f41, %f40, 0fBDF8CDCC;
	fma.rn.f32 	%f43, %f42, %f40, 0f3E0F2955;
	fma.rn.f32 	%f44, %f43, %f40, 0fBE2AD8B9;
	fma.rn.f32 	%f45, %f44, %f40, 0f3E4CED0B;
	fma.rn.f32 	%f46, %f45, %f40, 0fBE7FFF22;
	fma.rn.f32 	%f47, %f46, %f40, 0f3EAAAA78;
	fma.rn.f32 	%f48, %f47, %f40, 0fBF000000;
	mul.f32 	%f49, %f40, %f48;
	fma.rn.f32 	%f50, %f49, %f40, %f40;
	fma.rn.f32 	%f51, %f39, 0f3F317218, %f50;
	setp.gt.u32 	%p8, %r23, 2139095039;
	fma.rn.f32 	%f52, %f35, 0f7F800000, 0f7F800000;
	selp.f32 	%f53, %f52, %f51, %p8;
	setp.eq.f32 	%p9, %f35, 0f00000000;
	max.f32 	%f54, %f31, 0fC2C80000;
	selp.f32 	%f55, 0fC2C80000, %f54, %p6;
	max.f32 	%f56, %f53, 0fC2C80000;
	selp.f32 	%f57, 0fC2C80000, %f56, %p9;
	ld.global.f32 	%f58, [%rd9+-4];
	add.f32 	%f59, %f58, 0fBF800000;
	mul.f32 	%f60, %f59, %f57;
	mul.f32 	%f61, %f58, %f55;
	sub.f32 	%f62, %f60, %f61;
	add.f32 	%f63, %f172, %f62;
	ld.global.f32 	%f64, [%rd10];
	setp.lt.f32 	%p10, %f64, 0f00800000;
	mul.f32 	%f65, %f64, 0f4B000000;
	selp.f32 	%f66, %f65, %f64, %p10;
	selp.f32 	%f67, 0fC1B80000, 0f00000000, %p10;
	mov.b32 	%r27, %f66;
	add.s32 	%r28, %r27, -1059760811;
	and.b32  	%r29, %r28, -8388608;
	sub.s32 	%r30, %r27, %r29;
	mov.b32 	%f68, %r30;
	cvt.rn.f32.s32 	%f69, %r29;
	fma.rn.f32 	%f70, %f69, 0f34000000, %f67;
	add.f32 	%f71, %f68, 0fBF800000;
	fma.rn.f32 	%f72, %f71, 0fBE055027, 0f3E1039F6;
	fma.rn.f32 	%f73, %f72, %f71, 0fBDF8CDCC;
	fma.rn.f32 	%f74, %f73, %f71, 0f3E0F2955;
	fma.rn.f32 	%f75, %f74, %f71, 0fBE2AD8B9;
	fma.rn.f32 	%f76, %f75, %f71, 0f3E4CED0B;
	fma.rn.f32 	%f77, %f76, %f71, 0fBE7FFF22;
	fma.rn.f32 	%f78, %f77, %f71, 0f3EAAAA78;
	fma.rn.f32 	%f79, %f78, %f71, 0fBF000000;
	mul.f32 	%f80, %f71, %f79;
	fma.rn.f32 	%f81, %f80, %f71, %f71;
	fma.rn.f32 	%f82, %f70, 0f3F317218, %f81;
	setp.gt.u32 	%p11, %r27, 2139095039;
	fma.rn.f32 	%f83, %f66, 0f7F800000, 0f7F800000;
	selp.f32 	%f84, %f83, %f82, %p11;
	setp.eq.f32 	%p12, %f66, 0f00000000;
	sub.f32 	%f85, %f32, %f64;
	setp.lt.f32 	%p13, %f85, 0f00800000;
	mul.f32 	%f86, %f85, 0f4B000000;
	selp.f32 	%f87, %f86, %f85, %p13;
	selp.f32 	%f88, 0fC1B80000, 0f00000000, %p13;
	mov.b32 	%r31, %f87;
	add.s32 	%r32, %r31, -1059760811;
	and.b32  	%r33, %r32, -8388608;
	sub.s32 	%r34, %r31, %r33;
	mov.b32 	%f89, %r34;
	cvt.rn.f32.s32 	%f90, %r33;
	fma.rn.f32 	%f91, %f90, 0f34000000, %f88;
	add.f32 	%f92, %f89, 0fBF800000;
	fma.rn.f32 	%f93, %f92, 0fBE055027, 0f3E1039F6;
	fma.rn.f32 	%f94, %f93, %f92, 0fBDF8CDCC;
	fma.rn.f32 	%f95, %f94, %f92, 0f3E0F2955;
	fma.rn.f32 	%f96, %f95, %f92, 0fBE2AD8B9;
	fma.rn.f32 	%f97, %f96, %f92, 0f3E4CED0B;
	fma.rn.f32 	%f98, %f97, %f92, 0fBE7FFF22;
	fma.rn.f32 	%f99, %f98, %f92, 0f3EAAAA78;
	fma.rn.f32 	%f100, %f99, %f92, 0fBF000000;
	mul.f32 	%f101, %f92, %f100;
	fma.rn.f32 	%f102, %f101, %f92, %f92;
	fma.rn.f32 	%f103, %f91, 0f3F317218, %f102;
	setp.gt.u32 	%p14, %r31, 2139095039;
	fma.rn.f32 	%f104, %f87, 0f7F800000, 0f7F800000;
	selp.f32 	%f105, %f104, %f103, %p14;
	setp.eq.f32 	%p15, %f87, 0f00000000;
	max.f32 	%f106, %f84, 0fC2C80000;
	selp.f32 	%f107, 0fC2C80000, %f106, %p12;
	max.f32 	%f108, %f105, 0fC2C80000;
	selp.f32 	%f109, 0fC2C80000, %f108, %p15;
	ld.global.f32 	%f110, [%rd9];
	add.f32 	%f111, %f110, 0fBF800000;
	mul.f32 	%f112, %f111, %f109;
	mul.f32 	%f113, %f110, %f107;
	sub.f32 	%f114, %f112, %f113;
	add.f32 	%f172, %f63, %f114;
	add.s32 	%r46, %r46, 2;
	add.s32 	%r45, %r45, 2;
	setp.ne.s32 	%p16, %r46, 0;
	@%p16 bra 	$L__BB0_4;
$L__BB0_5:
	and.b32  	%r35, %r11, 1;
	setp.eq.b32 	%p17, %r35, 1;
	not.pred 	%p18, %p17;
	@%p18 bra 	$L__BB0_7;
	add.s32 	%r36, %r47, %r2;
	mul.wide.s32 	%rd11, %r36, 4;
	add.s64 	%rd12, %rd2, %rd11;
	ld.global.f32 	%f115, [%rd12];
	setp.lt.f32 	%p19, %f115, 0f00800000;
	mul.f32 	%f116, %f115, 0f4B000000;
	selp.f32 	%f117, %f116, %f115, %p19;
	selp.f32 	%f118, 0fC1B80000, 0f00000000, %p19;
	mov.b32 	%r37, %f117;
	add.s32 	%r38, %r37, -1059760811;
	and.b32  	%r39, %r38, -8388608;
	sub.s32 	%r40, %r37, %r39;
	mov.b32 	%f119, %r40;
	cvt.rn.f32.s32 	%f120, %r39;
	fma.rn.f32 	%f121, %f120, 0f34000000, %f118;
	add.f32 	%f122, %f119, 0fBF800000;
	fma.rn.f32 	%f123, %f122, 0fBE055027, 0f3E1039F6;
	fma.rn.f32 	%f124, %f123, %f122, 0fBDF8CDCC;
	fma.rn.f32 	%f125, %f124, %f122, 0f3E0F2955;
	fma.rn.f32 	%f126, %f125, %f122, 0fBE2AD8B9;
	fma.rn.f32 	%f127, %f126, %f122, 0f3E4CED0B;
	fma.rn.f32 	%f128, %f127, %f122, 0fBE7FFF22;
	fma.rn.f32 	%f129, %f128, %f122, 0f3EAAAA78;
	fma.rn.f32 	%f130, %f129, %f122, 0fBF000000;
	mul.f32 	%f131, %f122, %f130;
	fma.rn.f32 	%f132, %f131, %f122, %f122;
	fma.rn.f32 	%f133, %f121, 0f3F317218, %f132;
	setp.gt.u32 	%p20, %r37, 2139095039;
	fma.rn.f32 	%f134, %f117, 0f7F800000, 0f7F800000;
	selp.f32 	%f135, %f134, %f133, %p20;
	setp.eq.f32 	%p21, %f117, 0f00000000;
	mov.f32 	%f136, 0f3F800000;
	sub.f32 	%f137, %f136, %f115;
	setp.lt.f32 	%p22, %f137, 0f00800000;
	mul.f32 	%f138, %f137, 0f4B000000;
	selp.f32 	%f139, %f138, %f137, %p22;
	selp.f32 	%f140, 0fC1B80000, 0f00000000, %p22;
	mov.b32 	%r41, %f139;
	add.s32 	%r42, %r41, -1059760811;
	and.b32  	%r43, %r42, -8388608;
	sub.s32 	%r44, %r41, %r43;
	mov.b32 	%f141, %r44;
	cvt.rn.f32.s32 	%f142, %r43;
	fma.rn.f32 	%f143, %f142, 0f34000000, %f140;
	add.f32 	%f144, %f141, 0fBF800000;
	fma.rn.f32 	%f145, %f144, 0fBE055027, 0f3E1039F6;
	fma.rn.f32 	%f146, %f145, %f144, 0fBDF8CDCC;
	fma.rn.f32 	%f147, %f146, %f144, 0f3E0F2955;
	fma.rn.f32 	%f148, %f147, %f144, 0fBE2AD8B9;
	fma.rn.f32 	%f149, %f148, %f144, 0f3E4CED0B;
	fma.rn.f32 	%f150, %f149, %f144, 0fBE7FFF22;
	fma.rn.f32 	%f151, %f150, %f144, 0f3EAAAA78;
	fma.rn.f32 	%f152, %f151, %f144, 0fBF000000;
	mul.f32 	%f153, %f144, %f152;
	fma.rn.f32 	%f154, %f153, %f144, %f144;
	fma.rn.f32 	%f155, %f143, 0f3F317218, %f154;
	setp.gt.u32 	%p23, %r41, 2139095039;
	fma.rn.f32 	%f156, %f139, 0f7F800000, 0f7F800000;
	selp.f32 	%f157, %f156, %f155, %p23;
	setp.eq.f32 	%p24, %f139, 0f00000000;
	max.f32 	%f158, %f135, 0fC2C80000;
	selp.f32 	%f159, 0fC2C80000, %f158, %p21;
	max.f32 	%f160, %f157, 0fC2C80000;
	selp.f32 	%f161, 0fC2C80000, %f160, %p24;
	add.s64 	%rd13, %rd1, %rd11;
	ld.global.f32 	%f162, [%rd13];
	add.f32 	%f163, %f162, 0fBF800000;
	mul.f32 	%f164, %f163, %f161;
	mul.f32 	%f165, %f162, %f159;
	sub.f32 	%f166, %f164, %f165;
	add.f32 	%f172, %f172, %f166;
$L__BB0_7:
	cvt.rn.f32.s32 	%f167, %r10;
	div.rn.f32 	%f168, %f172, %f167;
	cvt.rn.f32.s32 	%f169, %r11;
	div.rn.f32 	%f170, %f168, %f169;
	cvta.to.global.u64 	%rd14, %rd5;
	mul.wide.s32 	%rd15, %r1, 4;
	add.s64 	%rd16, %rd14, %rd15;
	st.global.f32 	[%rd16], %f170;
$L__BB0_8:
	ret;

}
	// .globl	loss_back
.visible .entry loss_back(
	.param .u64 .ptr .align 1 loss_back_param_0,
	.param .u64 .ptr .align 1 loss_back_param_1,
	.param .u64 .ptr .align 1 loss_back_param_2,
	.param .u32 loss_back_param_3,
	.param .u32 loss_back_param_4
)
{
	.reg .pred 	%p<12>;
	.reg .b32 	%r<34>;
	.reg .b32 	%f<110>;
	.reg .b64 	%rd<26>;

	ld.param.u64 	%rd7, [loss_back_param_0];
	ld.param.u64 	%rd8, [loss_back_param_1];
	ld.param.u64 	%rd9, [loss_back_param_2];
	ld.param.u32 	%r17, [loss_back_param_3];
	ld.param.u32 	%r16, [loss_back_param_4];
	cvta.to.global.u64 	%rd1, %rd9;
	cvta.to.global.u64 	%rd2, %rd8;
	cvta.to.global.u64 	%rd3, %rd7;
	mov.u32 	%r18, %ctaid.x;
	mov.u32 	%r19, %ctaid.y;
	mov.u32 	%r20, %nctaid.x;
	mad.lo.s32 	%r21, %r19, %r20, %r18;
	mov.u32 	%r22, %ntid.x;
	mov.u32 	%r23, %tid.x;
	mad.lo.s32 	%r1, %r21, %r22, %r23;
	setp.ge.s32 	%p1, %r1, %r17;
	setp.lt.s32 	%p2, %r16, 1;
	or.pred  	%p3, %p1, %p2;
	@%p3 bra 	$L__BB1_12;
	mul.lo.s32 	%r2, %r16, %r1;
	and.b32  	%r3, %r16, 7;
	setp.lt.u32 	%p4, %r16, 8;
	mov.b32 	%r32, 0;
	@%p4 bra 	$L__BB1_4;
	and.b32  	%r32, %r16, 2147483640;
	neg.s32 	%r30, %r32;
	add.s64 	%rd4, %rd3, 16;
	add.s64 	%rd5, %rd2, 16;
	add.s64 	%rd6, %rd1, 16;
	mov.u32 	%r29, %r2;
$L__BB1_3:
	.pragma "nounroll";
	mul.wide.s32 	%rd10, %r29, 4;
	add.s64 	%rd11, %rd4, %rd10;
	add.s64 	%rd12, %rd5, %rd10;
	add.s64 	%rd13, %rd6, %rd10;
	ld.global.f32 	%f1, [%rd11+-16];
	mov.f32 	%f2, 0f3F800000;
	sub.f32 	%f3, %f2, %f1;
	mul.f32 	%f4, %f1, %f3;
	max.f32 	%f5, %f4, 0f2B8CBCCC;
	ld.global.f32 	%f6, [%rd12+-16];
	sub.f32 	%f7, %f1, %f6;
	div.rn.f32 	%f8, %f7, %f5;
	st.global.f32 	[%rd13+-16], %f8;
	ld.global.f32 	%f9, [%rd11+-12];
	sub.f32 	%f10, %f2, %f9;
	mul.f32 	%f11, %f9, %f10;
	max.f32 	%f12, %f11, 0f2B8CBCCC;
	ld.global.f32 	%f13, [%rd12+-12];
	sub.f32 	%f14, %f9, %f13;
	div.rn.f32 	%f15, %f14, %f12;
	st.global.f32 	[%rd13+-12], %f15;
	ld.global.f32 	%f16, [%rd11+-8];
	sub.f32 	%f17, %f2, %f16;
	mul.f32 	%f18, %f16, %f17;
	max.f32 	%f19, %f18, 0f2B8CBCCC;
	ld.global.f32 	%f20, [%rd12+-8];
	sub.f32 	%f21, %f16, %f20;
	div.rn.f32 	%f22, %f21, %f19;
	st.global.f32 	[%rd13+-8], %f22;
	ld.global.f32 	%f23, [%rd11+-4];
	sub.f32 	%f24, %f2, %f23;
	mul.f32 	%f25, %f23, %f24;
	max.f32 	%f26, %f25, 0f2B8CBCCC;
	ld.global.f32 	%f27, [%rd12+-4];
	sub.f32 	%f28, %f23, %f27;
	div.rn.f32 	%f29, %f28, %f26;
	st.global.f32 	[%rd13+-4], %f29;
	ld.global.f32 	%f30, [%rd11];
	sub.f32 	%f31, %f2, %f30;
	mul.f32 	%f32, %f30, %f31;
	max.f32 	%f33, %f32, 0f2B8CBCCC;
	ld.global.f32 	%f34, [%rd12];
	sub.f32 	%f35, %f30, %f34;
	div.rn.f32 	%f36, %f35, %f33;
	st.global.f32 	[%rd13], %f36;
	ld.global.f32 	%f37, [%rd11+4];
	sub.f32 	%f38, %f2, %f37;
	mul.f32 	%f39, %f37, %f38;
	max.f32 	%f40, %f39, 0f2B8CBCCC;
	ld.global.f32 	%f41, [%rd12+4];
	sub.f32 	%f42, %f37, %f41;
	div.rn.f32 	%f43, %f42, %f40;
	st.global.f32 	[%rd13+4], %f43;
	ld.global.f32 	%f44, [%rd11+8];
	sub.f32 	%f45, %f2, %f44;
	mul.f32 	%f46, %f44, %f45;
	max.f32 	%f47, %f46, 0f2B8CBCCC;
	ld.global.f32 	%f48, [%rd12+8];
	sub.f32 	%f49, %f44, %f48;
	div.rn.f32 	%f50, %f49, %f47;
	st.global.f32 	[%rd13+8], %f50;
	ld.global.f32 	%f51, [%rd11+12];
	sub.f32 	%f52, %f2, %f51;
	mul.f32 	%f53, %f51, %f52;
	max.f32 	%f54, %f53, 0f2B8CBCCC;
	ld.global.f32 	%f55, [%rd12+12];
	sub.f32 	%f56, %f51, %f55;
	div.rn.f32 	%f57, %f56, %f54;
	st.global.f32 	[%rd13+12], %f57;
	add.s32 	%r30, %r30, 8;
	add.s32 	%r29, %r29, 8;
	setp.ne.s32 	%p5, %r30, 0;
	@%p5 bra 	$L__BB1_3;
$L__BB1_4:
	setp.eq.s32 	%p6, %r3, 0;
	@%p6 bra 	$L__BB1_12;
	and.b32  	%r11, %r16, 3;
	setp.lt.u32 	%p7, %r3, 4;
	@%p7 bra 	$L__BB1_7;
	add.s32 	%r25, %r32, %r2;
	mul.wide.s32 	%rd14, %r25, 4;
	add.s64 	%rd15, %rd3, %rd14;
	ld.global.f32 	%f58, [%rd15];
	mov.f32 	%f59, 0f3F800000;
	sub.f32 	%f60, %f59, %f58;
	mul.f32 	%f61, %f58, %f60;
	max.f32 	%f62, %f61, 0f2B8CBCCC;
	add.s64 	%rd16, %rd2, %rd14;
	ld.global.f32 	%f63, [%rd16];
	sub.f32 	%f64, %f58, %f63;
	div.rn.f32 	%f65, %f64, %f62;
	add.s64 	%rd17, %rd1, %rd14;
	st.global.f32 	[%rd17], %f65;
	ld.global.f32 	%f66, [%rd15+4];
	sub.f32 	%f67, %f59, %f66;
	mul.f32 	%f68, %f66, %f67;
	max.f32 	%f69, %f68, 0f2B8CBCCC;
	ld.global.f32 	%f70, [%rd16+4];
	sub.f32 	%f71, %f66, %f70;
	div.rn.f32 	%f72, %f71, %f69;
	st.global.f32 	[%rd17+4], %f72;
	ld.global.f32 	%f73, [%rd15+8];
	sub.f32 	%f74, %f59, %f73;
	mul.f32 	%f75, %f73, %f74;
	max.f32 	%f76, %f75, 0f2B8CBCCC;
	ld.global.f32 	%f77, [%rd16+8];
	sub.f32 	%f78, %f73, %f77;
	div.rn.f32 	%f79, %f78, %f76;
	st.global.f32 	[%rd17+8], %f79;
	ld.global.f32 	%f80, [%rd15+12];
	sub.f32 	%f81, %f59, %f80;
	mul.f32 	%f82, %f80, %f81;
	max.f32 	%f83, %f82, 0f2B8CBCCC;
	ld.global.f32 	%f84, [%rd16+12];
	sub.f32 	%f85, %f80, %f84;
	div.rn.f32 	%f86, %f85, %f83;
	st.global.f32 	[%rd17+12], %f86;
	add.s32 	%r32, %r32, 4;
$L__BB1_7:
	setp.eq.s32 	%p8, %r11, 0;
	@%p8 bra 	$L__BB1_12;
	setp.eq.s32 	%p9, %r11, 1;
	@%p9 bra 	$L__BB1_10;
	add.s32 	%r26, %r32, %r2;
	mul.wide.s32 	%rd18, %r26, 4;
	add.s64 	%rd19, %rd3, %rd18;
	ld.global.f32 	%f87, [%rd19];
	mov.f32 	%f88, 0f3F800000;
	sub.f32 	%f89, %f88, %f87;
	mul.f32 	%f90, %f87, %f89;
	max.f32 	%f91, %f90, 0f2B8CBCCC;
	add.s64 	%rd20, %rd2, %rd18;
	ld.global.f32 	%f92, [%rd20];
	sub.f32 	%f93, %f87, %f92;
	div.rn.f32 	%f94, %f93, %f91;
	add.s64 	%rd21, %rd1, %rd18;
	st.global.f32 	[%rd21], %f94;
	ld.global.f32 	%f95, [%rd19+4];
	sub.f32 	%f96, %f88, %f95;
	mul.f32 	%f97, %f95, %f96;
	max.f32 	%f98, %f97, 0f2B8CBCCC;
	ld.global.f32 	%f99, [%rd20+4];
	sub.f32 	%f100, %f95, %f99;
	div.rn.f32 	%f101, %f100, %f98;
	st.global.f32 	[%rd21+4], %f101;
	add.s32 	%r32, %r32, 2;
$L__BB1_10:
	and.b32  	%r27, %r16, 1;
	setp.eq.b32 	%p10, %r27, 1;
	not.pred 	%p11, %p10;
	@%p11 bra 	$L__BB1_12;
	add.s32 	%r28, %r32, %r2;
	mul.wide.s32 	%rd22, %r28, 4;
	add.s64 	%rd23, %rd3, %rd22;
	ld.global.f32 	%f102, [%rd23];
	mov.f32 	%f103, 0f3F800000;
	sub.f32 	%f104, %f103, %f102;
	mul.f32 	%f105, %f102, %f104;
	max.f32 	%f106, %f105, 0f2B8CBCCC;
	add.s64 	%rd24, %rd2, %rd22;
	ld.global.f32 	%f107, [%rd24];
	sub.f32 	%f108, %f102, %f107;
	div.rn.f32 	%f109, %f108, %f106;
	add.s64 	%rd25, %rd1, %rd22;
	st.global.f32 	[%rd25], %f109;
$L__BB1_12:
	ret;

}


// ===== COMPILED SASS (sm_100) =====

	.target	sm_100

	.elftype	@"ET_EXEC"


//--------------------- .note.nv.tkinfo           --------------------------
	.section	.note.nv.tkinfo,"",@"SHT_NOTE"
	.sectionflags	@"SHF_NOTE_NV_TKINFO"
	.tkinfo
        /*0018*/ 	.word	0x00000002
        /*0030*/ 	.string	""
        /*0030*/ 	.string	"ptxas"
        /*0030*/ 	.string	"Cuda compilation tools, release 13.0, V13.0.88"
        /*0030*/ 	.string	"Build cuda_13.0.r13.0/compiler.36424714_0"
        /*0030*/ 	.string	"-arch sm_100 -m 64 "



//--------------------- .note.nv.cuinfo           --------------------------
	.section	.note.nv.cuinfo,"",@"SHT_NOTE"
	.sectionflags	@"SHF_NOTE_NV_CUINFO"
        /*0018*/ 	.short	0x0002
        /*001a*/ 	.short	0x0064
        /*001c*/ 	.short	0x0082
	.zero		2


//--------------------- .nv.info                  --------------------------
	.section	.nv.info,"",@"SHT_CUDA_INFO"
	.align	4


	//----- nvinfo : EIATTR_REGCOUNT
	.align		4
        /*0000*/ 	.byte	0x04, 0x2f
        /*0002*/ 	.short	(.L_1 - .L_0)
	.align		4
.L_0:
        /*0004*/ 	.word	index@(loss)
        /*0008*/ 	.word	0x0000001a


	//----- nvinfo : EIATTR_FRAME_SIZE
	.align		4
.L_1:
        /*000c*/ 	.byte	0x04, 0x11
        /*000e*/ 	.short	(.L_3 - .L_2)
	.align		4
.L_2:
        /*0010*/ 	.word	index@($__internal_1_$__cuda_sm3x_div_rn_noftz_f32_slowpath)
        /*0014*/ 	.word	0x00000000


	//----- nvinfo : EIATTR_FRAME_SIZE
	.align		4
.L_3:
        /*0018*/ 	.byte	0x04, 0x11
        /*001a*/ 	.short	(.L_5 - .L_4)
	.align		4
.L_4:
        /*001c*/ 	.word	index@(loss)
        /*0020*/ 	.word	0x00000000


	//----- nvinfo : EIATTR_REGCOUNT
	.align		4
.L_5:
        /*0024*/ 	.byte	0x04, 0x2f
        /*0026*/ 	.short	(.L_7 - .L_6)
	.align		4
.L_6:
        /*0028*/ 	.word	index@(loss_back)
        /*002c*/ 	.word	0x00000018


	//----- nvinfo : EIATTR_FRAME_SIZE
	.align		4
.L_7:
        /*0030*/ 	.byte	0x04, 0x11
        /*0032*/ 	.short	(.L_9 - .L_8)
	.align		4
.L_8:
        /*0034*/ 	.word	index@($__internal_0_$__cuda_sm3x_div_rn_noftz_f32_slowpath)
        /*0038*/ 	.word	0x00000000


	//----- nvinfo : EIATTR_FRAME_SIZE
	.align		4
.L_9:
        /*003c*/ 	.byte	0x04, 0x11
        /*003e*/ 	.short	(.L_11 - .L_10)
	.align		4
.L_10:
        /*0040*/ 	.word	index@(loss_back)
        /*0044*/ 	.word	0x00000000


	//----- nvinfo : EIATTR_MIN_STACK_SIZE
	.align		4
.L_11:
        /*0048*/ 	.byte	0x04, 0x12
        /*004a*/ 	.short	(.L_13 - .L_12)
	.align		4
.L_12:
        /*004c*/ 	.word	index@(loss_back)
        /*0050*/ 	.word	0x00000000


	//----- nvinfo : EIATTR_MIN_STACK_SIZE
	.align		4
.L_13:
        /*0054*/ 	.byte	0x04, 0x12
        /*0056*/ 	.short	(.L_15 - .L_14)
	.align		4
.L_14:
        /*0058*/ 	.word	index@(loss)
        /*005c*/ 	.word	0x00000000
.L_15:


//--------------------- .nv.compat                --------------------------
	.section	.nv.compat,"",@"SHT_CUDA_COMPAT_INFO"
	.align	4
        /*0000*/ 	.byte	0x02, 0x09, 0x00, 0x00, 0x02, 0x02, 0x01, 0x00, 0x02, 0x05, 0x05, 0x00, 0x03, 0x07, 0x01, 0x01
        /*0010*/ 	.byte	0x02, 0x03, 0x00, 0x00, 0x02, 0x06, 0x01, 0x00, 0x04, 0x0b, 0x08, 0x00, 0x01, 0x00, 0x00, 0x00
        /*0020*/ 	.byte	0x00, 0x00, 0x00, 0x00


//--------------------- .nv.info.loss_back        --------------------------
	.section	.nv.info.loss_back,"",@"SHT_CUDA_INFO"
	.sectionflags	@""
	.align	4


	//----- nvinfo : EIATTR_CUDA_API_VERSION
	.align		4
        /*0000*/ 	.byte	0x04, 0x37
        /*0002*/ 	.short	(.L_17 - .L_16)
.L_16:
        /*0004*/ 	.word	0x00000082


	//----- nvinfo : EIATTR_KPARAM_INFO
	.align		4
.L_17:
        /*0008*/ 	.byte	0x04, 0x17
        /*000a*/ 	.short	(.L_19 - .L_18)
.L_18:
        /*000c*/ 	.word	0x00000000
        /*0010*/ 	.short	0x0004
        /*0012*/ 	.short	0x001c
        /*0014*/ 	.byte	0x00, 0xf0, 0x11, 0x00


	//----- nvinfo : EIATTR_KPARAM_INFO
	.align		4
.L_19:
        /*0018*/ 	.byte	0x04, 0x17
        /*001a*/ 	.short	(.L_21 - .L_20)
.L_20:
        /*001c*/ 	.word	0x00000000
        /*0020*/ 	.short	0x0003
        /*0022*/ 	.short	0x0018
        /*0024*/ 	.byte	0x00, 0xf0, 0x11, 0x00


	//----- nvinfo : EIATTR_KPARAM_INFO
	.align		4
.L_21:
        /*0028*/ 	.byte	0x04, 0x17
        /*002a*/ 	.short	(.L_23 - .L_22)
.L_22:
        /*002c*/ 	.word	0x00000000
        /*0030*/ 	.short	0x0002
        /*0032*/ 	.short	0x0010
        /*0034*/ 	.byte	0x00, 0xf5, 0x21, 0x00


	//----- nvinfo : EIATTR_KPARAM_INFO
	.align		4
.L_23:
        /*0038*/ 	.byte	0x04, 0x17
        /*003a*/ 	.short	(.L_25 - .L_24)
.L_24:
        /*003c*/ 	.word	0x00000000
        /*0040*/ 	.short	0x0001
        /*0042*/ 	.short	0x0008
        /*0044*/ 	.byte	0x00, 0xf5, 0x21, 0x00


	//----- nvinfo : EIATTR_KPARAM_INFO
	.align		4
.L_25:
        /*0048*/ 	.byte	0x04, 0x17
        /*004a*/ 	.short	(.L_27 - .L_26)
.L_26:
        /*004c*/ 	.word	0x00000000
        /*0050*/ 	.short	0x0000
        /*0052*/ 	.short	0x0000
        /*0054*/ 	.byte	0x00, 0xf5, 0x21, 0x00


	//----- nvinfo : EIATTR_SPARSE_MMA_MASK
	.align		4
.L_27:
        /*0058*/ 	.byte	0x03, 0x50
        /*005a*/ 	.short	0x0000


	//----- nvinfo : EIATTR_MAXREG_COUNT
	.align		4
        /*005c*/ 	.byte	0x03, 0x1b
        /*005e*/ 	.short	0x00ff


	//----- nvinfo : EIATTR_MERCURY_ISA_VERSION
	.align		4
        /*0060*/ 	.byte	0x03, 0x5f
        /*0062*/ 	.short	0x0101


	//----- nvinfo : EIATTR_VRC_CTA_INIT_COUNT
	.align		4
        /*0064*/ 	.byte	0x02, 0x4a
	.zero		1
	.zero		1


	//----- nvinfo : EIATTR_EXIT_INSTR_OFFSETS
	.align		4
        /*0068*/ 	.byte	0x04, 0x1c
        /*006a*/ 	.short	(.L_29 - .L_28)


	//   ....[0]....
.L_28:
        /*006c*/ 	.word	0x000000b0


	//   ....[1]....
        /*0070*/ 	.word	0x00000cb0


	//   ....[2]....
        /*0074*/ 	.word	0x00001290


	//   ....[3]....
        /*0078*/ 	.word	0x000015f0


	//   ....[4]....
        /*007c*/ 	.word	0x000017b0


	//----- nvinfo : EIATTR_CRS_STACK_SIZE
	.align		4
.L_29:
        /*0080*/ 	.byte	0x04, 0x1e
        /*0082*/ 	.short	(.L_31 - .L_30)
.L_30:
        /*0084*/ 	.word	0x00000000


	//----- nvinfo : EIATTR_CBANK_PARAM_SIZE
	.align		4
.L_31:
        /*0088*/ 	.byte	0x03, 0x19
        /*008a*/ 	.short	0x0020


	//----- nvinfo : EIATTR_PARAM_CBANK
	.align		4
        /*008c*/ 	.byte	0x04, 0x0a
        /*008e*/ 	.short	(.L_33 - .L_32)
	.align		4
.L_32:
        /*0090*/ 	.word	index@(.nv.constant0.loss_back)
        /*0094*/ 	.short	0x0380
        /*0096*/ 	.short	0x0020


	//----- nvinfo : EIATTR_SW_WAR
	.align		4
.L_33:
        /*0098*/ 	.byte	0x04, 0x36
        /*009a*/ 	.short	(.L_35 - .L_34)
.L_34:
        /*009c*/ 	.word	0x00000008
.L_35:


//--------------------- .nv.info.loss             --------------------------
	.section	.nv.info.loss,"",@"SHT_CUDA_INFO"
	.sectionflags	@""
	.align	4


	//----- nvinfo : EIATTR_CUDA_API_VERSION
	.align		4
        /*0000*/ 	.byte	0x04, 0x37
        /*0002*/ 	.short	(.L_37 - .L_36)
.L_36:
        /*0004*/ 	.word	0x00000082


	//----- nvinfo : EIATTR_KPARAM_INFO
	.align		4
.L_37:
        /*0008*/ 	.byte	0x04, 0x17
        /*000a*/ 	.short	(.L_39 - .L_38)
.L_38:
        /*000c*/ 	.word	0x00000000
        /*0010*/ 	.short	0x0005
        /*0012*/ 	.short	0x0020
        /*0014*/ 	.byte	0x00, 0xf0, 0x11, 0x00


	//----- nvinfo : EIATTR_KPARAM_INFO
	.align		4
.L_39:
        /*0018*/ 	.byte	0x04, 0x17
        /*001a*/ 	.short	(.L_41 - .L_40)
.L_40:
        /*001c*/ 	.word	0x00000000
        /*0020*/ 	.short	0x0004
        /*0022*/ 	.short	0x001c
        /*0024*/ 	.byte	0x00, 0xf0, 0x11, 0x00


	//----- nvinfo : EIATTR_KPARAM_INFO
	.align		4
.L_41:
        /*0028*/ 	.byte	0x04, 0x17
        /*002a*/ 	.short	(.L_43 - .L_42)
.L_42:
        /*002c*/ 	.word	0x00000000
        /*0030*/ 	.short	0x0003
        /*0032*/ 	.short	0x0018
        /*0034*/ 	.byte	0x00, 0xf0, 0x11, 0x00


	//----- nvinfo : EIATTR_KPARAM_INFO
	.align		4
.L_43:
        /*0038*/ 	.byte	0x04, 0x17
        /*003a*/ 	.short	(.L_45 - .L_44)
.L_44:
        /*003c*/ 	.word	0x00000000
        /*0040*/ 	.short	0x0002
        /*0042*/ 	.short	0x0010
        /*0044*/ 	.byte	0x00, 0xf5, 0x21, 0x00


	//----- nvinfo : EIATTR_KPARAM_INFO
	.align		4
.L_45:
        /*0048*/ 	.byte	0x04, 0x17
        /*004a*/ 	.short	(.L_47 - .L_46)
.L_46:
        /*004c*/ 	.word	0x00000000
        /*0050*/ 	.short	0x0001
        /*0052*/ 	.short	0x0008
        /*0054*/ 	.byte	0x00, 0xf5, 0x21, 0x00


	//----- nvinfo : EIATTR_KPARAM_INFO
	.align		4
.L_47:
        /*0058*/ 	.byte	0x04, 0x17
        /*005a*/ 	.short	(.L_49 - .L_48)
.L_48:
        /*005c*/ 	.word	0x00000000
        /*0060*/ 	.short	0x0000
        /*0062*/ 	.short	0x0000
        /*0064*/ 	.byte	0x00, 0xf5, 0x21, 0x00


	//----- nvinfo : EIATTR_SPARSE_MMA_MASK
	.align		4
.L_49:
        /*0068*/ 	.byte	0x03, 0x50
        /*006a*/ 	.short	0x0000


	//----- nvinfo : EIATTR_MAXREG_COUNT
	.align		4
        /*006c*/ 	.byte	0x03, 0x1b
        /*006e*/ 	.short	0x00ff


	//----- nvinfo : EIATTR_MERCURY_ISA_VERSION
	.align		4
        /*0070*/ 	.byte	0x03, 0x5f
        /*0072*/ 	.short	0x0101


	//----- nvinfo : EIATTR_VRC_CTA_INIT_COUNT
	.align		4
        /*0074*/ 	.byte	0x02, 0x4a
	.zero		1
	.zero		1


	//----- nvinfo : EIATTR_EXIT_INSTR_OFFSETS
	.align		4
        /*0078*/ 	.byte	0x04, 0x1c
        /*007a*/ 	.short	(.L_51 - .L_50)


	//   ....[0]....
.L_50:
        /*007c*/ 	.word	0x000000a0


	//   ....[1]....
        /*0080*/ 	.word	0x00001050


	//----- nvinfo : EIATTR_CRS_STACK_SIZE
	.align		4
.L_51:
        /*0084*/ 	.byte	0x04, 0x1e
        /*0086*/ 	.short	(.L_53 - .L_52)
.L_52:
        /*0088*/ 	.word	0x00000000


	//----- nvinfo : EIATTR_CBANK_PARAM_SIZE
	.align		4
.L_53:
        /*008c*/ 	.byte	0x03, 0x19
        /*008e*/ 	.short	0x0024


	//----- nvinfo : EIATTR_PARAM_CBANK
	.align		4
        /*0090*/ 	.byte	0x04, 0x0a
        /*0092*/ 	.short	(.L_55 - .L_54)
	.align		4
.L_54:
        /*0094*/ 	.word	index@(.nv.constant0.loss)
        /*0098*/ 	.short	0x0380
        /*009a*/ 	.short	0x0024


	//----- nvinfo : EIATTR_SW_WAR
	.align		4
.L_55:
        /*009c*/ 	.byte	0x04, 0x36
        /*009e*/ 	.short	(.L_57 - .L_56)
.L_56:
        /*00a0*/ 	.word	0x00000008
.L_57:


//--------------------- .nv.callgraph             --------------------------
	.section	.nv.callgraph,"",@"SHT_CUDA_CALLGRAPH"
	.align	4
	.sectionentsize	8
	.align		4
        /*0000*/ 	.word	0x00000000
	.align		4
        /*0004*/ 	.word	0xffffffff
	.align		4
        /*0008*/ 	.word	0x00000000
	.align		4
        /*000c*/ 	.word	0xfffffffe
	.align		4
        /*0010*/ 	.word	0x00000000
	.align		4
        /*0014*/ 	.word	0xfffffffd
	.align		4
        /*0018*/ 	.word	0x00000000
	.align		4
        /*001c*/ 	.word	0xfffffffc


//--------------------- .text.loss_back           --------------------------
	.section	.text.loss_back,"ax",@progbits
	.align	128
        .global         loss_back
        .type           loss_back,@function
        .size           loss_back,(.L_x_65 - loss_back)
        .other          loss_back,@"STO_CUDA_ENTRY STV_DEFAULT"
loss_back:
.text.loss_back:
[----:B------:R-:W-:Y:S01]  /*0000*/  LDC R1, c[0x0][0x37c] ;  /* 0x0000df00ff017b82 */ /* 0x000fe20000000800 */
[----:B------:R-:W0:Y:S07]  /*0010*/  S2R R3, SR_TID.X ;  /* 0x0000000000037919 */ /* 0x000e2e0000002100 */
[----:B------:R-:W-:Y:S01]  /*0020*/  S2UR UR4, SR_CTAID.X ;  /* 0x00000000000479c3 */ /* 0x000fe20000002500 */
[----:B------:R-:W1:Y:S07]  /*0030*/  LDCU UR6, c[0x0][0x370] ;  /* 0x00006e00ff0677ac */ /* 0x000e6e0008000800 */
[----:B------:R-:W1:Y:S08]  /*0040*/  S2UR UR5, SR_CTAID.Y ;  /* 0x00000000000579c3 */ /* 0x000e700000002600 */
[----:B------:R-:W0:Y:S08]  /*0050*/  LDC R4, c[0x0][0x360] ;  /* 0x0000d800ff047b82 */ /* 0x000e300000000800 */
[----:B------:R-:W2:Y:S01]  /*0060*/  LDC.64 R6, c[0x0][0x398] ;  /* 0x0000e600ff067b82 */ /* 0x000ea20000000a00 */
[----:B-1----:R-:W-:-:S06]  /*0070*/  UIMAD UR4, UR5, UR6, UR4 ;  /* 0x00000006050472a4 */ /* 0x002fcc000f8e0204 */
[----:B0-----:R-:W-:Y:S01]  /*0080*/  IMAD R4, R4, UR4, R3 ;  /* 0x0000000404047c24 */ /* 0x001fe2000f8e0203 */
[----:B--2---:R-:W-:-:S04]  /*0090*/  ISETP.GE.AND P0, PT, R7, 0x1, PT ;  /* 0x000000010700780c */ /* 0x004fc80003f06270 */
[----:B------:R-:W-:-:S13]  /*00a0*/  ISETP.GE.OR P0, PT, R4, R6, !P0 ;  /* 0x000000060400720c */ /* 0x000fda0004706670 */
[----:B------:R-:W-:Y:S05]  /*00b0*/  @P0 EXIT ;  /* 0x000000000000094d */ /* 0x000fea0003800000 */
[C---:B------:R-:W-:Y:S01]  /*00c0*/  ISETP.GE.U32.AND P0, PT, R7.reuse, 0x8, PT ;  /* 0x000000080700780c */ /* 0x040fe20003f06070 */
[----:B------:R-:W0:Y:S01]  /*00d0*/  LDCU.64 UR12, c[0x0][0x358] ;  /* 0x00006b00ff0c77ac */ /* 0x000e220008000a00 */
[----:B------:R-:W-:Y:S02]  /*00e0*/  HFMA2 R5, -RZ, RZ, 0, 0 ;  /* 0x00000000ff057431 */ /* 0x000fe400000001ff */
[----:B------:R-:W-:Y:S01]  /*00f0*/  IMAD R4, R4, R7, RZ ;  /* 0x0000000704047224 */ /* 0x000fe200078e02ff */
[----:B------:R-:W-:-:S08]  /*0100*/  LOP3.LUT R20, R7, 0x7, RZ, 0xc0, !PT ;  /* 0x0000000707147812 */ /* 0x000fd000078ec0ff */
[----:B------:R-:W-:Y:S05]  /*0110*/  @!P0 BRA `(.L_x_0) ;  /* 0x0000000800e08947 */ /* 0x000fea0003800000 */
[----:B------:R-:W1:Y:S01]  /*0120*/  LDCU.128 UR4, c[0x0][0x380] ;  /* 0x00007000ff0477ac */ /* 0x000e620008000c00 */
[----:B------:R-:W-:Y:S02]  /*0130*/  LOP3.LUT R5, R7, 0x7ffffff8, RZ, 0xc0, !PT ;  /* 0x7ffffff807057812 */ /* 0x000fe400078ec0ff */
[----:B------:R-:W-:Y:S01]  /*0140*/  MOV R19, R4 ;  /* 0x0000000400137202 */ /* 0x000fe20000000f00 */
[----:B------:R-:W2:Y:S01]  /*0150*/  LDCU.64 UR10, c[0x0][0x390] ;  /* 0x00007200ff0a77ac */ /* 0x000ea20008000a00 */
[----:B------:R-:W-:Y:S01]  /*0160*/  IADD3 R18, PT, PT, -R5, RZ, RZ ;  /* 0x000000ff05127210 */ /* 0x000fe20007ffe1ff */
[----:B-1----:R-:W-:Y:S02]  /*0170*/  UIADD3 UR8, UP0, UPT, UR4, 0x10, URZ ;  /* 0x0000001004087890 */ /* 0x002fe4000ff1e0ff */
[----:B------:R-:W-:Y:S02]  /*0180*/  UIADD3 UR6, UP1, UPT, UR6, 0x10, URZ ;  /* 0x0000001006067890 */ /* 0x000fe4000ff3e0ff */
[----:B--2---:R-:W-:-:S02]  /*0190*/  UIADD3 UR4, UP2, UPT, UR10, 0x10, URZ ;  /* 0x000000100a047890 */ /* 0x004fc4000ff5e0ff */
[----:B------:R-:W-:Y:S02]  /*01a0*/  UIADD3.X UR9, UPT, UPT, URZ, UR5, URZ, UP0, !UPT ;  /* 0x00000005ff097290 */ /* 0x000fe400087fe4ff */
[----:B------:R-:W-:Y:S02]  /*01b0*/  UIADD3.X UR7, UPT, UPT, URZ, UR7, URZ, UP1, !UPT ;  /* 0x00000007ff077290 */ /* 0x000fe40008ffe4ff */
[----:B------:R-:W-:-:S12]  /*01c0*/  UIADD3.X UR5, UPT, UPT, URZ, UR11, URZ, UP2, !UPT ;  /* 0x0000000bff057290 */ /* 0x000fd800097fe4ff */
.L_x_17:
[----:B------:R-:W-:Y:S02]  /*01d0*/  MOV R16, UR8 ;  /* 0x0000000800107c02 */ /* 0x000fe40008000f00 */
[----:B------:R-:W-:-:S03]  /*01e0*/  MOV R17, UR9 ;  /* 0x0000000900117c02 */ /* 0x000fc60008000f00 */
[----:B------:R-:W-:-:S05]  /*01f0*/  IMAD.WIDE R16, R19, 0x4, R16 ;  /* 0x0000000413107825 */ /* 0x000fca00078e0210 */
[----:B0-----:R-:W2:Y:S01]  /*0200*/  LDG.E R3, desc[UR12][R16.64+-0x10] ;  /* 0xfffff00c10037981 */ /* 0x001ea2000c1e1900 */
[----:B------:R-:W-:Y:S02]  /*0210*/  MOV R14, UR6 ;  /* 0x00000006000e7c02 */ /* 0x000fe40008000f00 */
[----:B------:R-:W-:-:S03]  /*0220*/  MOV R15, UR7 ;  /* 0x00000007000f7c02 */ /* 0x000fc60008000f00 */
[----:B------:R-:W-:-:S05]  /*0230*/  IMAD.WIDE R14, R19, 0x4, R14 ;  /* 0x00000004130e7825 */ /* 0x000fca00078e020e */
[----:B------:R-:W3:Y:S01]  /*0240*/  LDG.E R2, desc[UR12][R14.64+-0x10] ;  /* 0xfffff00c0e027981 */ /* 0x000ee2000c1e1900 */
[----:B-1----:R-:W-:Y:S01]  /*0250*/  MOV R8, UR4 ;  /* 0x0000000400087c02 */ /* 0x002fe20008000f00 */
[----:B------:R-:W-:Y:S01]  /*0260*/  BSSY.RECONVERGENT B2, `(.L_x_1) ;  /* 0x0000014000027945 */ /* 0x000fe20003800200 */
[----:B------:R-:W-:Y:S02]  /*0270*/  MOV R9, UR5 ;  /* 0x0000000500097c02 */ /* 0x000fe40008000f00 */
[----:B------:R-:W-:Y:S01]  /*0280*/  IADD3 R18, PT, PT, R18, 0x8, RZ ;  /* 0x0000000812127810 */ /* 0x000fe20007ffe0ff */
[----:B------:R-:W-:-:S03]  /*0290*/  IMAD.WIDE R8, R19, 0x4, R8 ;  /* 0x0000000413087825 */ /* 0x000fc600078e0208 */
[----:B------:R-:W-:Y:S01]  /*02a0*/  ISETP.NE.AND P2, PT, R18, RZ, PT ;  /* 0x000000ff1200720c */ /* 0x000fe20003f45270 */
[----:B--2---:R-:W-:-:S04]  /*02b0*/  FADD R0, -R3, 1 ;  /* 0x3f80000003007421 */ /* 0x004fc80000000100 */
[----:B------:R-:W-:-:S05]  /*02c0*/  FMUL R0, R3, R0 ;  /* 0x0000000003007220 */ /* 0x000fca0000400000 */
[----:B------:R-:W-:-:S04]  /*02d0*/  FMNMX R6, R0, 9.9999999600419720025e-13, !PT ;  /* 0x2b8cbccc00067809 */ /* 0x000fc80007800000 */
[----:B------:R-:W0:Y:S01]  /*02e0*/  MUFU.RCP R0, R6 ;  /* 0x0000000600007308 */ /* 0x000e220000001000 */
[----:B---3--:R-:W-:-:S07]  /*02f0*/  FADD R3, R3, -R2 ;  /* 0x8000000203037221 */ /* 0x008fce0000000000 */
[----:B------:R-:W1:Y:S01]  /*0300*/  FCHK P0, R3, R6 ;  /* 0x0000000603007302 */ /* 0x000e620000000000 */
[----:B0-----:R-:W-:-:S04]  /*0310*/  FFMA R7, -R6, R0, 1 ;  /* 0x3f80000006077423 */ /* 0x001fc80000000100 */
[----:B------:R-:W-:-:S04]  /*0320*/  FFMA R0, R0, R7, R0 ;  /* 0x0000000700007223 */ /* 0x000fc80000000000 */
[----:B------:R-:W-:-:S04]  /*0330*/  FFMA R7, R3, R0, RZ ;  /* 0x0000000003077223 */ /* 0x000fc800000000ff */
[----:B------:R-:W-:-:S04]  /*0340*/  FFMA R2, -R6, R7, R3 ;  /* 0x0000000706027223 */ /* 0x000fc80000000103 */
[----:B------:R-:W-:Y:S01]  /*0350*/  FFMA R0, R0, R2, R7 ;  /* 0x0000000200007223 */ /* 0x000fe20000000007 */
[----:B-1----:R-:W-:Y:S06]  /*0360*/  @!P0 BRA `(.L_x_2) ;  /* 0x00000000000c8947 */ /* 0x002fec0003800000 */
[----:B------:R-:W-:Y:S02]  /*0370*/  MOV R0, R6 ;  /* 0x0000000600007202 */ /* 0x000fe40000000f00 */
[----:B------:R-:W-:-:S07]  /*0380*/  MOV R2, 0x3a0 ;  /* 0x000003a000027802 */ /* 0x000fce0000000f00 */
[----:B------:R-:W-:Y:S05]  /*0390*/  CALL.REL.NOINC `($__internal_0_$__cuda_sm3x_div_rn_noftz_f32_slowpath) ;  /* 0x0000001400087944 */ /* 0x000fea0003c00000 */
.L_x_2:
[----:B------:R-:W-:Y:S05]  /*03a0*/  BSYNC.RECONVERGENT B2 ;  /* 0x0000000000027941 */ /* 0x000fea0003800200 */
.L_x_1:
[----:B------:R0:W-:Y:S04]  /*03b0*/  STG.E desc[UR12][R8.64+-0x10], R0 ;  /* 0xfffff00008007986 */ /* 0x0001e8000c10190c */
[----:B------:R-:W2:Y:S04]  /*03c0*/  LDG.E R3, desc[UR12][R16.64+-0xc] ;  /* 0xfffff40c10037981 */ /* 0x000ea8000c1e1900 */
[----:B------:R-:W3:Y:S01]  /*03d0*/  LDG.E R6, desc[UR12][R14.64+-0xc] ;  /* 0xfffff40c0e067981 */ /* 0x000ee2000c1e1900 */
[----:B------:R-:W-:Y:S01]  /*03e0*/  BSSY.RECONVERGENT B2, `(.L_x_3) ;  /* 0x0000010000027945 */ /* 0x000fe20003800200 */
[----:B--2---:R-:W-:-:S04]  /*03f0*/  FADD R2, -R3, 1 ;  /* 0x3f80000003027421 */ /* 0x004fc80000000100 */
[C---:B------:R-:W-:Y:S01]  /*0400*/  FMUL R2, R3.reuse, R2 ;  /* 0x0000000203027220 */ /* 0x040fe20000400000 */
[----:B---3--:R-:W-:-:S04]  /*0410*/  FADD R3, R3, -R6 ;  /* 0x8000000603037221 */ /* 0x008fc80000000000 */
[----:B------:R-:W-:-:S04]  /*0420*/  FMNMX R10, R2, 9.9999999600419720025e-13, !PT ;  /* 0x2b8cbccc020a7809 */ /* 0x000fc80007800000 */
[----:B------:R-:W1:Y:S08]  /*0430*/  MUFU.RCP R2, R10 ;  /* 0x0000000a00027308 */ /* 0x000e700000001000 */
[----:B------:R-:W2:Y:S01]  /*0440*/  FCHK P0, R3, R10 ;  /* 0x0000000a03007302 */ /* 0x000ea20000000000 */
[----:B-1----:R-:W-:-:S04]  /*0450*/  FFMA R7, -R10, R2, 1 ;  /* 0x3f8000000a077423 */ /* 0x002fc80000000102 */
[----:B------:R-:W-:-:S04]  /*0460*/  FFMA R2, R2, R7, R2 ;  /* 0x0000000702027223 */ /* 0x000fc80000000002 */
[----:B------:R-:W-:-:S04]  /*0470*/  FFMA R7, R3, R2, RZ ;  /* 0x0000000203077223 */ /* 0x000fc800000000ff */
[----:B0-----:R-:W-:-:S04]  /*0480*/  FFMA R0, -R10, R7, R3 ;  /* 0x000000070a007223 */ /* 0x001fc80000000103 */
[----:B------:R-:W-:Y:S01]  /*0490*/  FFMA R0, R2, R0, R7 ;  /* 0x0000000002007223 */ /* 0x000fe20000000007 */
[----:B--2---:R-:W-:Y:S06]  /*04a0*/  @!P0 BRA `(.L_x_4) ;  /* 0x00000000000c8947 */ /* 0x004fec0003800000 */
[----:B------:R-:W-:Y:S02]  /*04b0*/  MOV R0, R10 ;  /* 0x0000000a00007202 */ /* 0x000fe40000000f00 */
[----:B------:R-:W-:-:S07]  /*04c0*/  MOV R2, 0x4e0 ;  /* 0x000004e000027802 */ /* 0x000fce0000000f00 */
[----:B------:R-:W-:Y:S05]  /*04d0*/  CALL.REL.NOINC `($__internal_0_$__cuda_sm3x_div_rn_noftz_f32_slowpath) ;  /* 0x0000001000b87944 */ /* 0x000fea0003c00000 */
.L_x_4:
[----:B------:R-:W-:Y:S05]  /*04e0*/  BSYNC.RECONVERGENT B2 ;  /* 0x0000000000027941 */ /* 0x000fea0003800200 */
.L_x_3:
        /* <DEDUP_REMOVED lines=19> */
.L_x_6:
[----:B------:R-:W-:Y:S05]  /*0620*/  BSYNC.RECONVERGENT B2 ;  /* 0x0000000000027941 */ /* 0x000fea0003800200 */
.L_x_5:
        /* <DEDUP_REMOVED lines=19> */
.L_x_8:
[----:B------:R-:W-:Y:S05]  /*0760*/  BSYNC.RECONVERGENT B2 ;  /* 0x0000000000027941 */ /* 0x000fea0003800200 */
.L_x_7:
        /* <DEDUP_REMOVED lines=19> */
.L_x_10:
[----:B------:R-:W-:Y:S05]  /*08a0*/  BSYNC.RECONVERGENT B2 ;  /* 0x0000000000027941 */ /* 0x000fea0003800200 */
.L_x_9:
        /* <DEDUP_REMOVED lines=19> */
.L_x_12:
[----:B------:R-:W-:Y:S05]  /*09e0*/  BSYNC.RECONVERGENT B2 ;  /* 0x0000000000027941 */ /* 0x000fea0003800200 */
.L_x_11:
        /* <DEDUP_REMOVED lines=19> */
.L_x_14:
[----:B------:R-:W-:Y:S05]  /*0b20*/  BSYNC.RECONVERGENT B2 ;  /* 0x0000000000027941 */ /* 0x000fea0003800200 */
.L_x_13:
        /* <DEDUP_REMOVED lines=19> */
.L_x_16:
[----:B------:R-:W-:Y:S05]  /*0c60*/  BSYNC.RECONVERGENT B2 ;  /* 0x0000000000027941 */ /* 0x000fea0003800200 */
.L_x_15:
[----:B------:R1:W-:Y:S01]  /*0c70*/  STG.E desc[UR12][R8.64+0xc], R0 ;  /* 0x00000c0008007986 */ /* 0x0003e2000c10190c */
[----:B------:R-:W-:Y:S01]  /*0c80*/  IADD3 R19, PT, PT, R19, 0x8, RZ ;  /* 0x0000000813137810 */ /* 0x000fe20007ffe0ff */
[----:B------:R-:W-:Y:S06]  /*0c90*/  @P2 BRA `(.L_x_17) ;  /* 0xfffffff4004c2947 */ /* 0x000fec000383ffff */
.L_x_0:
[----:B------:R-:W-:-:S13]  /*0ca0*/  ISETP.NE.AND P0, PT, R20, RZ, PT ;  /* 0x000000ff1400720c */ /* 0x000fda0003f05270 */
[----:B0-----:R-:W-:Y:S05]  /*0cb0*/  @!P0 EXIT ;  /* 0x000000000000894d */ /* 0x001fea0003800000 */
[----:B------:R-:W0:Y:S01]  /*0cc0*/  LDCU UR4, c[0x0][0x39c] ;  /* 0x00007380ff0477ac */ /* 0x000e220008000800 */
[----:B------:R-:W-:Y:S01]  /*0cd0*/  ISETP.GE.U32.AND P0, PT, R20, 0x4, PT ;  /* 0x000000041400780c */ /* 0x000fe20003f06070 */
[----:B0-----:R-:W-:-:S12]  /*0ce0*/  ULOP3.LUT UR4, UR4, 0x3, URZ, 0xc0, !UPT ;  /* 0x0000000304047892 */ /* 0x001fd8000f8ec0ff */
[----:B------:R-:W-:Y:S05]  /*0cf0*/  @!P0 BRA `(.L_x_18) ;  /* 0x0000000400608947 */ /* 0x000fea0003800000 */
[----:B------:R-:W0:Y:S01]  /*0d00*/  LDC.64 R16, c[0x0][0x380] ;  /* 0x0000e000ff107b82 */ /* 0x000e220000000a00 */
[----:B------:R-:W-:-:S07]  /*0d10*/  IADD3 R14, PT, PT, R4, R5, RZ ;  /* 0x00000005040e7210 */ /* 0x000fce0007ffe0ff */
[----:B-1----:R-:W1:Y:S01]  /*0d20*/  LDC.64 R8, c[0x0][0x388] ;  /* 0x0000e200ff087b82 */ /* 0x002e620000000a00 */
[----:B0-----:R-:W-:-:S05]  /*0d30*/  IMAD.WIDE R16, R14, 0x4, R16 ;  /* 0x000000040e107825 */ /* 0x001fca00078e0210 */
[----:B------:R-:W2:Y:S01]  /*0d40*/  LDG.E R3, desc[UR12][R16.64] ;  /* 0x0000000c10037981 */ /* 0x000ea2000c1e1900 */
[----:B-1----:R-:W-:-:S05]  /*0d50*/  IMAD.WIDE R8, R14, 0x4, R8 ;  /* 0x000000040e087825 */ /* 0x002fca00078e0208 */
[----:B------:R-:W3:Y:S01]  /*0d60*/  LDG.E R2, desc[UR12][R8.64] ;  /* 0x0000000c08027981 */ /* 0x000ee2000c1e1900 */
[----:B------:R-:W-:Y:S01]  /*0d70*/  BSSY.RECONVERGENT B2, `(.L_x_19) ;  /* 0x0000010000027945 */ /* 0x000fe20003800200 */
[----:B--2---:R-:W-:-:S04]  /*0d80*/  FADD R0, -R3, 1 ;  /* 0x3f80000003007421 */ /* 0x004fc80000000100 */
[C---:B------:R-:W-:Y:S01]  /*0d90*/  FMUL R0, R3.reuse, R0 ;  /* 0x0000000003007220 */ /* 0x040fe20000400000 */
[----:B---3--:R-:W-:-:S04]  /*0da0*/  FADD R3, R3, -R2 ;  /* 0x8000000203037221 */ /* 0x008fc80000000000 */
[----:B------:R-:W-:-:S04]  /*0db0*/  FMNMX R6, R0, 9.9999999600419720025e-13, !PT ;  /* 0x2b8cbccc00067809 */ /* 0x000fc80007800000 */
[----:B------:R-:W0:Y:S08]  /*0dc0*/  MUFU.RCP R0, R6 ;  /* 0x0000000600007308 */ /* 0x000e300000001000 */
        /* <DEDUP_REMOVED lines=10> */
.L_x_20:
[----:B------:R-:W-:Y:S05]  /*0e70*/  BSYNC.RECONVERGENT B2 ;  /* 0x0000000000027941 */ /* 0x000fea0003800200 */
.L_x_19:
[----:B------:R-:W0:Y:S02]  /*0e80*/  LDC.64 R2, c[0x0][0x390] ;  /* 0x0000e400ff027b82 */ /* 0x000e240000000a00 */
[----:B0-----:R-:W-:-:S05]  /*0e90*/  IMAD.WIDE R14, R14, 0x4, R2 ;  /* 0x000000040e0e7825 */ /* 0x001fca00078e0202 */
        /* <DEDUP_REMOVED lines=19> */
.L_x_22:
[----:B------:R-:W-:Y:S05]  /*0fd0*/  BSYNC.RECONVERGENT B2 ;  /* 0x0000000000027941 */ /* 0x000fea0003800200 */
.L_x_21:
        /* <DEDUP_REMOVED lines=19> */
.L_x_24:
[----:B------:R-:W-:Y:S05]  /*1110*/  BSYNC.RECONVERGENT B2 ;  /* 0x0000000000027941 */ /* 0x000fea0003800200 */
.L_x_23:
        /* <DEDUP_REMOVED lines=19> */
.L_x_26:
[----:B------:R-:W-:Y:S05]  /*1250*/  BSYNC.RECONVERGENT B2 ;  /* 0x0000000000027941 */ /* 0x000fea0003800200 */
.L_x_25:
[----:B------:R0:W-:Y:S01]  /*1260*/  STG.E desc[UR12][R14.64+0xc], R0 ;  /* 0x00000c000e007986 */ /* 0x0001e2000c10190c */
[----:B------:R-:W-:-:S07]  /*1270*/  IADD3 R5, PT, PT, R5, 0x4, RZ ;  /* 0x0000000405057810 */ /* 0x000fce0007ffe0ff */
.L_x_18:
[----:B------:R-:W-:-:S13]  /*1280*/  ISETP.NE.AND P0, PT, RZ, UR4, PT ;  /* 0x00000004ff007c0c */ /* 0x000fda000bf05270 */
[----:B------:R-:W-:Y:S05]  /*1290*/  @!P0 EXIT ;  /* 0x000000000000894d */ /* 0x000fea0003800000 */
[----:B------:R-:W-:-:S09]  /*12a0*/  UISETP.NE.AND UP0, UPT, UR4, 0x1, UPT ;  /* 0x000000010400788c */ /* 0x000fd2000bf05270 */
[----:B------:R-:W-:Y:S05]  /*12b0*/  BRA.U !UP0, `(.L_x_27) ;  /* 0x0000000108c07547 */ /* 0x000fea000b800000 */
[----:B------:R-:W2:Y:S01]  /*12c0*/  LDC.64 R16, c[0x0][0x380] ;  /* 0x0000e000ff107b82 */ /* 0x000ea20000000a00 */
[----:B-1----:R-:W-:-:S07]  /*12d0*/  IADD3 R8, PT, PT, R4, R5, RZ ;  /* 0x0000000504087210 */ /* 0x002fce0007ffe0ff */
[----:B0-----:R-:W0:Y:S01]  /*12e0*/  LDC.64 R14, c[0x0][0x388] ;  /* 0x0000e200ff0e7b82 */ /* 0x001e220000000a00 */
[----:B--2---:R-:W-:-:S05]  /*12f0*/  IMAD.WIDE R16, R8, 0x4, R16 ;  /* 0x0000000408107825 */ /* 0x004fca00078e0210 */
[----:B------:R-:W2:Y:S01]  /*1300*/  LDG.E R3, desc[UR12][R16.64] ;  /* 0x0000000c10037981 */ /* 0x000ea2000c1e1900 */
[----:B0-----:R-:W-:-:S05]  /*1310*/  IMAD.WIDE R14, R8, 0x4, R14 ;  /* 0x00000004080e7825 */ /* 0x001fca00078e020e */
        /* <DEDUP_REMOVED lines=17> */
.L_x_29:
[----:B------:R-:W-:Y:S05]  /*1430*/  BSYNC.RECONVERGENT B2 ;  /* 0x0000000000027941 */ /* 0x000fea0003800200 */
.L_x_28:
        /* <DEDUP_REMOVED lines=21> */
.L_x_31:
[----:B------:R-:W-:Y:S05]  /*1590*/  BSYNC.RECONVERGENT B2 ;  /* 0x0000000000027941 */ /* 0x000fea0003800200 */
.L_x_30:
[----:B------:R2:W-:Y:S01]  /*15a0*/  STG.E desc[UR12][R8.64+0x4], R0 ;  /* 0x0000040008007986 */ /* 0x0005e2000c10190c */
[----:B------:R-:W-:-:S07]  /*15b0*/  IADD3 R5, PT, PT, R5, 0x2, RZ ;  /* 0x0000000205057810 */ /* 0x000fce0007ffe0ff */
.L_x_27:
[----:B012---:R-:W0:Y:S02]  /*15c0*/  LDC R0, c[0x0][0x39c] ;  /* 0x0000e700ff007b82 */ /* 0x007e240000000800 */
[----:B0-----:R-:W-:-:S04]  /*15d0*/  LOP3.LUT R0, R0, 0x1, RZ, 0xc0, !PT ;  /* 0x0000000100007812 */ /* 0x001fc800078ec0ff */
[----:B------:R-:W-:-:S13]  /*15e0*/  ISETP.NE.U32.AND P0, PT, R0, 0x1, PT ;  /* 0x000000010000780c */ /* 0x000fda0003f05070 */
[----:B------:R-:W-:Y:S05]  /*15f0*/  @P0 EXIT ;  /* 0x000000000000094d */ /* 0x000fea0003800000 */
[----:B------:R-:W0:Y:S01]  /*1600*/  LDC.64 R6, c[0x0][0x380] ;  /* 0x0000e000ff067b82 */ /* 0x000e220000000a00 */
[----:B------:R-:W-:-:S07]  /*1610*/  IADD3 R4, PT, PT, R4, R5, RZ ;  /* 0x0000000504047210 */ /* 0x000fce0007ffe0ff */
[----:B------:R-:W1:Y:S01]  /*1620*/  LDC.64 R8, c[0x0][0x388] ;  /* 0x0000e200ff087b82 */ /* 0x000e620000000a00 */
[----:B0-----:R-:W-:-:S06]  /*1630*/  IMAD.WIDE R6, R4, 0x4, R6 ;  /* 0x0000000404067825 */ /* 0x001fcc00078e0206 */
[----:B------:R-:W2:Y:S01]  /*1640*/  LDG.E R6, desc[UR12][R6.64] ;  /* 0x0000000c06067981 */ /* 0x000ea2000c1e1900 */
[----:B-1----:R-:W-:-:S06]  /*1650*/  IMAD.WIDE R8, R4, 0x4, R8 ;  /* 0x0000000404087825 */ /* 0x002fcc00078e0208 */
[----:B------:R-:W3:Y:S01]  /*1660*/  LDG.E R9, desc[UR12][R8.64] ;  /* 0x0000000c08097981 */ /* 0x000ee2000c1e1900 */
[----:B------:R-:W-:Y:S01]  /*1670*/  BSSY.RECONVERGENT B2, `(.L_x_32) ;  /* 0x0000010000027945 */ /* 0x000fe20003800200 */
[----:B--2---:R-:W-:-:S04]  /*1680*/  FADD R3, -R6, 1 ;  /* 0x3f80000006037421 */ /* 0x004fc80000000100 */
[----:B------:R-:W-:-:S05]  /*1690*/  FMUL R3, R6, R3 ;  /* 0x0000000306037220 */ /* 0x000fca0000400000 */
[----:B------:R-:W-:Y:S01]  /*16a0*/  FMNMX R10, R3, 9.9999999600419720025e-13, !PT ;  /* 0x2b8cbccc030a7809 */ /* 0x000fe20007800000 */
[----:B---3--:R-:W-:-:S03]  /*16b0*/  FADD R3, R6, -R9 ;  /* 0x8000000906037221 */ /* 0x008fc60000000000 */
        /* <DEDUP_REMOVED lines=11> */
.L_x_33:
[----:B------:R-:W-:Y:S05]  /*1770*/  BSYNC.RECONVERGENT B2 ;  /* 0x0000000000027941 */ /* 0x000fea0003800200 */
.L_x_32:
[----:B------:R-:W0:Y:S02]  /*1780*/  LDC.64 R2, c[0x0][0x390] ;  /* 0x0000e400ff027b82 */ /* 0x000e240000000a00 */
[----:B0-----:R-:W-:-:S05]  /*1790*/  IMAD.WIDE R4, R4, 0x4, R2 ;  /* 0x0000000404047825 */ /* 0x001fca00078e0202 */
[----:B------:R-:W-:Y:S01]  /*17a0*/  STG.E desc[UR12][R4.64], R0 ;  /* 0x0000000004007986 */ /* 0x000fe2000c10190c */
[----:B------:R-:W-:Y:S05]  /*17b0*/  EXIT ;  /* 0x000000000000794d */ /* 0x000fea0003800000 */
        .weak           $__internal_0_$__cuda_sm3x_div_rn_noftz_f32_slowpath
        .type           $__internal_0_$__cuda_sm3x_div_rn_noftz_f32_slowpath,@function
        .size           $__internal_0_$__cuda_sm3x_div_rn_noftz_f32_slowpath,(.L_x_65 - $__internal_0_$__cuda_sm3x_div_rn_noftz_f32_slowpath)
$__internal_0_$__cuda_sm3x_div_rn_noftz_f32_slowpath:
[----:B------:R-:W-:Y:S01]  /*17c0*/  SHF.R.U32.HI R6, RZ, 0x17, R0 ;  /* 0x00000017ff067819 */ /* 0x000fe20000011600 */
[----:B------:R-:W-:Y:S01]  /*17d0*/  BSSY.RECONVERGENT B0, `(.L_x_34) ;  /* 0x0000062000007945 */ /* 0x000fe20003800200 */
[----:B------:R-:W-:Y:S02]  /*17e0*/  SHF.R.U32.HI R10, RZ, 0x17, R3 ;  /* 0x00000017ff0a7819 */ /* 0x000fe40000011603 */
[----:B------:R-:W-:Y:S02]  /*17f0*/  LOP3.LUT R6, R6, 0xff, RZ, 0xc0, !PT ;  /* 0x000000ff06067812 */ /* 0x000fe400078ec0ff */
[----:B------:R-:W-:Y:S02]  /*1800*/  LOP3.LUT R10, R10, 0xff, RZ, 0xc0, !PT ;  /* 0x000000ff0a0a7812 */ /* 0x000fe400078ec0ff */
[----:B------:R-:W-:Y:S02]  /*1810*/  IADD3 R11, PT, PT, R6, -0x1, RZ ;  /* 0xffffffff060b7810 */ /* 0x000fe40007ffe0ff */
[----:B------:R-:W-:-:S02]  /*1820*/  IADD3 R12, PT, PT, R10, -0x1, RZ ;  /* 0xffffffff0a0c7810 */ /* 0x000fc40007ffe0ff */
[----:B------:R-:W-:-:S04]  /*1830*/  ISETP.GT.U32.AND P0, PT, R11, 0xfd, PT ;  /* 0x000000fd0b00780c */ /* 0x000fc80003f04070 */
[----:B------:R-:W-:-:S13]  /*1840*/  ISETP.GT.U32.OR P0, PT, R12, 0xfd, P0 ;  /* 0x000000fd0c00780c */ /* 0x000fda0000704470 */
[----:B------:R-:W-:Y:S01]  /*1850*/  @!P0 MOV R7, RZ ;  /* 0x000000ff00078202 */ /* 0x000fe20000000f00 */
[----:B------:R-:W-:Y:S06]  /*1860*/  @!P0 BRA `(.L_x_35) ;  /* 0x00000000005c8947 */ /* 0x000fec0003800000 */
[----:B------:R-:W-:Y:S02]  /*1870*/  FSETP.GTU.FTZ.AND P0, PT, |R3|, +INF , PT ;  /* 0x7f8000000300780b */ /* 0x000fe40003f1c200 */
[----:B------:R-:W-:-:S04]  /*1880*/  FSETP.GTU.FTZ.AND P1, PT, |R0|, +INF , PT ;  /* 0x7f8000000000780b */ /* 0x000fc80003f3c200 */
[----:B------:R-:W-:-:S13]  /*1890*/  PLOP3.LUT P0, PT, P0, P1, PT, 0xf8, 0x8f ;  /* 0x00000000008f781c */ /* 0x000fda0000703f70 */
[----:B------:R-:W-:Y:S05]  /*18a0*/  @P0 BRA `(.L_x_36) ;  /* 0x00000004004c0947 */ /* 0x000fea0003800000 */
[----:B------:R-:W-:-:S13]  /*18b0*/  LOP3.LUT P0, RZ, R0, 0x7fffffff, R3, 0xc8, !PT ;  /* 0x7fffffff00ff7812 */ /* 0x000fda000780c803 */
[----:B------:R-:W-:Y:S05]  /*18c0*/  @!P0 BRA `(.L_x_37) ;  /* 0x00000004003c8947 */ /* 0x000fea0003800000 */
[C---:B------:R-:W-:Y:S02]  /*18d0*/  FSETP.NEU.FTZ.AND P3, PT, |R3|.reuse, +INF , PT ;  /* 0x7f8000000300780b */ /* 0x040fe40003f7d200 */
[----:B------:R-:W-:Y:S02]  /*18e0*/  FSETP.NEU.FTZ.AND P1, PT, |R0|, +INF , PT ;  /* 0x7f8000000000780b */ /* 0x000fe40003f3d200 */
[----:B------:R-:W-:-:S11]  /*18f0*/  FSETP.NEU.FTZ.AND P0, PT, |R3|, +INF , PT ;  /* 0x7f8000000300780b */ /* 0x000fd60003f1d200 */
[----:B------:R-:W-:Y:S05]  /*1900*/  @!P1 BRA !P3, `(.L_x_37) ;  /* 0x00000004002c9947 */ /* 0x000fea0005800000 */
[----:B------:R-:W-:-:S04]  /*1910*/  LOP3.LUT P3, RZ, R3, 0x7fffffff, RZ, 0xc0, !PT ;  /* 0x7fffffff03ff7812 */ /* 0x000fc8000786c0ff */
[----:B------:R-:W-:-:S13]  /*1920*/  PLOP3.LUT P1, PT, P1, P3, PT, 0x2f, 0xf2 ;  /* 0x0000000000f2781c */ /* 0x000fda0000f26577 */
[----:B------:R-:W-:Y:S05]  /*1930*/  @P1 BRA `(.L_x_38) ;  /* 0x0000000400181947 */ /* 0x000fea0003800000 */
[----:B------:R-:W-:-:S04]  /*1940*/  LOP3.LUT P1, RZ, R0, 0x7fffffff, RZ, 0xc0, !PT ;  /* 0x7fffffff00ff7812 */ /* 0x000fc8000782c0ff */
[----:B------:R-:W-:-:S13]  /*1950*/  PLOP3.LUT P0, PT, P0, P1, PT, 0x2f, 0xf2 ;  /* 0x0000000000f2781c */ /* 0x000fda0000702577 */
[----:B------:R-:W-:Y:S05]  /*1960*/  @P0 BRA `(.L_x_39) ;  /* 0x0000000400000947 */ /* 0x000fea0003800000 */
[----:B------:R-:W-:Y:S02]  /*1970*/  ISETP.GE.AND P0, PT, R12, RZ, PT ;  /* 0x000000ff0c00720c */ /* 0x000fe40003f06270 */
[----:B------:R-:W-:-:S11]  /*1980*/  ISETP.GE.AND P1, PT, R11, RZ, PT ;  /* 0x000000ff0b00720c */ /* 0x000fd60003f26270 */
[----:B------:R-:W-:Y:S01]  /*1990*/  @P0 MOV R7, RZ ;  /* 0x000000ff00070202 */ /* 0x000fe20000000f00 */
[----:B------:R-:W-:Y:S01]  /*19a0*/  @!P0 FFMA R3, R3, 1.84467440737095516160e+19, RZ ;  /* 0x5f80000003038823 */ /* 0x000fe200000000ff */
[----:B------:R-:W-:Y:S01]  /*19b0*/  @!P0 MOV R7, 0xffffffc0 ;  /* 0xffffffc000078802 */ /* 0x000fe20000000f00 */
[----:B------:R-:W-:-:S03]  /*19c0*/  @!P1 FFMA R0, R0, 1.84467440737095516160e+19, RZ ;  /* 0x5f80000000009823 */ /* 0x000fc600000000ff */
[----:B------:R-:W-:-:S07]  /*19d0*/  @!P1 IADD3 R7, PT, PT, R7, 0x40, RZ ;  /* 0x0000004007079810 */ /* 0x000fce0007ffe0ff */
.L_x_35:
[----:B------:R-:W-:Y:S01]  /*19e0*/  LEA R21, R6, 0xc0800000, 0x17 ;  /* 0xc080000006157811 */ /* 0x000fe200078eb8ff */
[----:B------:R-:W-:Y:S01]  /*19f0*/  BSSY.RECONVERGENT B1, `(.L_x_40) ;  /* 0x0000036000017945 */ /* 0x000fe20003800200 */
[----:B------:R-:W-:Y:S02]  /*1a00*/  IADD3 R10, PT, PT, R10, -0x7f, RZ ;  /* 0xffffff810a0a7810 */ /* 0x000fe40007ffe0ff */
[----:B------:R-:W-:Y:S02]  /*1a10*/  IADD3 R21, PT, PT, -R21, R0, RZ ;  /* 0x0000000015157210 */ /* 0x000fe40007ffe1ff */
[C---:B------:R-:W-:Y:S01]  /*1a20*/  IADD3 R6, PT, PT, R10.reuse, 0x7f, -R6 ;  /* 0x0000007f0a067810 */ /* 0x040fe20007ffe806 */
[----:B------:R-:W-:Y:S01]  /*1a30*/  IMAD R0, R10, -0x800000, R3 ;  /* 0xff8000000a007824 */ /* 0x000fe200078e0203 */
[----:B------:R-:W0:Y:S01]  /*1a40*/  MUFU.RCP R12, R21 ;  /* 0x00000015000c7308 */ /* 0x000e220000001000 */
[----:B------:R-:W-:Y:S01]  /*1a50*/  FADD.FTZ R11, -R21, -RZ ;  /* 0x800000ff150b7221 */ /* 0x000fe20000010100 */
[----:B------:R-:W-:-:S03]  /*1a60*/  IADD3 R7, PT, PT, R6, R7, RZ ;  /* 0x0000000706077210 */ /* 0x000fc60007ffe0ff */
[----:B0-----:R-:W-:-:S04]  /*1a70*/  FFMA R13, R12, R11, 1 ;  /* 0x3f8000000c0d7423 */ /* 0x001fc8000000000b */
[----:B------:R-:W-:-:S04]  /*1a80*/  FFMA R13, R12, R13, R12 ;  /* 0x0000000d0c0d7223 */ /* 0x000fc8000000000c */
[----:B------:R-:W-:-:S04]  /*1a90*/  FFMA R12, R0, R13, RZ ;  /* 0x0000000d000c7223 */ /* 0x000fc800000000ff */
[----:B------:R-:W-:-:S04]  /*1aa0*/  FFMA R3, R11, R12, R0 ;  /* 0x0000000c0b037223 */ /* 0x000fc80000000000 */
[----:B------:R-:W-:-:S04]  /*1ab0*/  FFMA R12, R13, R3, R12 ;  /* 0x000000030d0c7223 */ /* 0x000fc8000000000c */
[----:B------:R-:W-:-:S04]  /*1ac0*/  FFMA R11, R11, R12, R0 ;  /* 0x0000000c0b0b7223 */ /* 0x000fc80000000000 */
[----:B------:R-:W-:-:S05]  /*1ad0*/  FFMA R0, R13, R11, R12 ;  /* 0x0000000b0d007223 */ /* 0x000fca000000000c */
[----:B------:R-:W-:-:S04]  /*1ae0*/  SHF.R.U32.HI R3, RZ, 0x17, R0 ;  /* 0x00000017ff037819 */ /* 0x000fc80000011600 */
[----:B------:R-:W-:-:S04]  /*1af0*/  LOP3.LUT R6, R3, 0xff, RZ, 0xc0, !PT ;  /* 0x000000ff03067812 */ /* 0x000fc800078ec0ff */
[----:B------:R-:W-:-:S04]  /*1b00*/  IADD3 R3, PT, PT, R6, R7, RZ ;  /* 0x0000000706037210 */ /* 0x000fc80007ffe0ff */
[----:B------:R-:W-:-:S04]  /*1b10*/  IADD3 R6, PT, PT, R3, -0x1, RZ ;  /* 0xffffffff03067810 */ /* 0x000fc80007ffe0ff */
[----:B------:R-:W-:-:S13]  /*1b20*/  ISETP.GE.U32.AND P0, PT, R6, 0xfe, PT ;  /* 0x000000fe0600780c */ /* 0x000fda0003f06070 */
[----:B------:R-:W-:Y:S05]  /*1b30*/  @!P0 BRA `(.L_x_41) ;  /* 0x0000000000808947 */ /* 0x000fea0003800000 */
[----:B------:R-:W-:-:S13]  /*1b40*/  ISETP.GT.AND P0, PT, R3, 0xfe, PT ;  /* 0x000000fe0300780c */ /* 0x000fda0003f04270 */
[----:B------:R-:W-:Y:S05]  /*1b50*/  @P0 BRA `(.L_x_42) ;  /* 0x00000000006c0947 */ /* 0x000fea0003800000 */
[----:B------:R-:W-:-:S13]  /*1b60*/  ISETP.GE.AND P0, PT, R3, 0x1, PT ;  /* 0x000000010300780c */ /* 0x000fda0003f06270 */
[----:B------:R-:W-:Y:S05]  /*1b70*/  @P0 BRA `(.L_x_43) ;  /* 0x0000000000740947 */ /* 0x000fea0003800000 */
[----:B------:R-:W-:Y:S02]  /*1b80*/  ISETP.GE.AND P0, PT, R3, -0x18, PT ;  /* 0xffffffe80300780c */ /* 0x000fe40003f06270 */
[----:B------:R-:W-:-:S11]  /*1b90*/  LOP3.LUT R0, R0, 0x80000000, RZ, 0xc0, !PT ;  /* 0x8000000000007812 */ /* 0x000fd600078ec0ff */
[----:B------:R-:W-:Y:S05]  /*1ba0*/  @!P0 BRA `(.L_x_43) ;  /* 0x0000000000688947 */ /* 0x000fea0003800000 */
[CCC-:B------:R-:W-:Y:S01]  /*1bb0*/  FFMA.RZ R6, R13.reuse, R11.reuse, R12.reuse ;  /* 0x0000000b0d067223 */ /* 0x1c0fe2000000c00c */
[CCC-:B------:R-:W-:Y:S01]  /*1bc0*/  FFMA.RP R7, R13.reuse, R11.reuse, R12.reuse ;  /* 0x0000000b0d077223 */ /* 0x1c0fe2000000800c */
[----:B------:R-:W-:Y:S01]  /*1bd0*/  FFMA.RM R12, R13, R11, R12 ;  /* 0x0000000b0d0c7223 */ /* 0x000fe2000000400c */
[C---:B------:R-:W-:Y:S02]  /*1be0*/  IADD3 R10, PT, PT, R3.reuse, 0x20, RZ ;  /* 0x00000020030a7810 */ /* 0x040fe40007ffe0ff */
[----:B------:R-:W-:Y:S02]  /*1bf0*/  LOP3.LUT R6, R6, 0x7fffff, RZ, 0xc0, !PT ;  /* 0x007fffff06067812 */ /* 0x000fe400078ec0ff */
[C---:B------:R-:W-:Y:S02]  /*1c00*/  ISETP.NE.AND P3, PT, R3.reuse, RZ, PT ;  /* 0x000000ff0300720c */ /* 0x040fe40003f65270 */
[----:B------:R-:W-:Y:S02]  /*1c10*/  LOP3.LUT R11, R6, 0x800000, RZ, 0xfc, !PT ;  /* 0x00800000060b7812 */ /* 0x000fe400078efcff */
[----:B------:R-:W-:-:S02]  /*1c20*/  ISETP.NE.AND P1, PT, R3, RZ, PT ;  /* 0x000000ff0300720c */ /* 0x000fc40003f25270 */
[----:B------:R-:W-:Y:S02]  /*1c30*/  IADD3 R3, PT, PT, -R3, RZ, RZ ;  /* 0x000000ff03037210 */ /* 0x000fe40007ffe1ff */
[----:B------:R-:W-:Y:S02]  /*1c40*/  SHF.L.U32 R10, R11, R10, RZ ;  /* 0x0000000a0b0a7219 */ /* 0x000fe400000006ff */
[----:B------:R-:W-:Y:S02]  /*1c50*/  FSETP.NEU.FTZ.AND P0, PT, R7, R12, PT ;  /* 0x0000000c0700720b */ /* 0x000fe40003f1d000 */
[----:B------:R-:W-:Y:S02]  /*1c60*/  SEL R6, R3, RZ, P3 ;  /* 0x000000ff03067207 */ /* 0x000fe40001800000 */
[----:B------:R-:W-:Y:S02]  /*1c70*/  ISETP.NE.AND P1, PT, R10, RZ, P1 ;  /* 0x000000ff0a00720c */ /* 0x000fe40000f25270 */
[----:B------:R-:W-:-:S02]  /*1c80*/  SHF.R.U32.HI R10, RZ, R6, R11 ;  /* 0x00000006ff0a7219 */ /* 0x000fc4000001160b */
[----:B------:R-:W-:Y:S02]  /*1c90*/  PLOP3.LUT P0, PT, P0, P1, PT, 0xf8, 0x8f ;  /* 0x00000000008f781c */ /* 0x000fe40000703f70 */
[----:B------:R-:W-:Y:S02]  /*1ca0*/  SHF.R.U32.HI R6, RZ, 0x1, R10 ;  /* 0x00000001ff067819 */ /* 0x000fe4000001160a */
[----:B------:R-:W-:-:S04]  /*1cb0*/  SEL R3, RZ, 0x1, !P0 ;  /* 0x00000001ff037807 */ /* 0x000fc80004000000 */
[----:B------:R-:W-:-:S04]  /*1cc0*/  LOP3.LUT R3, R3, 0x1, R6, 0xf8, !PT ;  /* 0x0000000103037812 */ /* 0x000fc800078ef806 */
[----:B------:R-:W-:-:S04]  /*1cd0*/  LOP3.LUT R3, R3, R10, RZ, 0xc0, !PT ;  /* 0x0000000a03037212 */ /* 0x000fc800078ec0ff */
[----:B------:R-:W-:-:S04]  /*1ce0*/  IADD3 R3, PT, PT, R6, R3, RZ ;  /* 0x0000000306037210 */ /* 0x000fc80007ffe0ff */
[----:B------:R-:W-:Y:S01]  /*1cf0*/  LOP3.LUT R0, R3, R0, RZ, 0xfc, !PT ;  /* 0x0000000003007212 */ /* 0x000fe200078efcff */
[----:B------:R-:W-:Y:S06]  /*1d00*/  BRA `(.L_x_43) ;  /* 0x0000000000107947 */ /* 0x000fec0003800000 */
.L_x_42:
[----:B------:R-:W-:-:S04]  /*1d10*/  LOP3.LUT R0, R0, 0x80000000, RZ, 0xc0, !PT ;  /* 0x8000000000007812 */ /* 0x000fc800078ec0ff */
[----:B------:R-:W-:Y:S01]  /*1d20*/  LOP3.LUT R0, R0, 0x7f800000, RZ, 0xfc, !PT ;  /* 0x7f80000000007812 */ /* 0x000fe200078efcff */
[----:B------:R-:W-:Y:S06]  /*1d30*/  BRA `(.L_x_43) ;  /* 0x0000000000047947 */ /* 0x000fec0003800000 */
.L_x_41:
[----:B------:R-:W-:-:S07]  /*1d40*/  LEA R0, R7, R0, 0x17 ;  /* 0x0000000007007211 */ /* 0x000fce00078eb8ff */
.L_x_43:
[----:B------:R-:W-:Y:S05]  /*1d50*/  BSYNC.RECONVERGENT B1 ;  /* 0x0000000000017941 */ /* 0x000fea0003800200 */
.L_x_40:
[----:B------:R-:W-:Y:S05]  /*1d60*/  BRA `(.L_x_44) ;  /* 0x0000000000207947 */ /* 0x000fea0003800000 */
.L_x_39:
[----:B------:R-:W-:-:S04]  /*1d70*/  LOP3.LUT R0, R0, 0x80000000, R3, 0x48, !PT ;  /* 0x8000000000007812 */ /* 0x000fc800078e4803 */
[----:B------:R-:W-:Y:S01]  /*1d80*/  LOP3.LUT R0, R0, 0x7f800000, RZ, 0xfc, !PT ;  /* 0x7f80000000007812 */ /* 0x000fe200078efcff */
[----:B------:R-:W-:Y:S06]  /*1d90*/  BRA `(.L_x_44) ;  /* 0x0000000000147947 */ /* 0x000fec0003800000 */
.L_x_38:
[----:B------:R-:W-:Y:S01]  /*1da0*/  LOP3.LUT R0, R0, 0x80000000, R3, 0x48, !PT ;  /* 0x8000000000007812 */ /* 0x000fe200078e4803 */
[----:B------:R-:W-:Y:S06]  /*1db0*/  BRA `(.L_x_44) ;  /* 0x00000000000c7947 */ /* 0x000fec0003800000 */
.L_x_37:
[----:B------:R-:W0:Y:S01]  /*1dc0*/  MUFU.RSQ R0, -QNAN ;  /* 0xffc0000000007908 */ /* 0x000e220000001400 */
[----:B------:R-:W-:Y:S05]  /*1dd0*/  BRA `(.L_x_44) ;  /* 0x0000000000047947 */ /* 0x000fea0003800000 */
.L_x_36:
[----:B------:R-:W-:-:S07]  /*1de0*/  FADD.FTZ R0, R3, R0 ;  /* 0x0000000003007221 */ /* 0x000fce0000010000 */
.L_x_44:
[----:B------:R-:W-:Y:S05]  /*1df0*/  BSYNC.RECONVERGENT B0 ;  /* 0x0000000000007941 */ /* 0x000fea0003800200 */
.L_x_34:
[----:B------:R-:W-:-:S04]  /*1e00*/  HFMA2 R3, -RZ, RZ, 0, 0 ;  /* 0x00000000ff037431 */ /* 0x000fc800000001ff */
[----:B0-----:R-:W-:Y:S05]  /*1e10*/  RET.REL.NODEC R2 `(loss_back) ;  /* 0xffffffe002787950 */ /* 0x001fea0003c3ffff */
.L_x_45:
[----:B------:R-:W-:-:S00]  /*1e20*/  BRA `(.L_x_45) ;  /* 0xfffffffc00fc7947 */ /* 0x000fc0000383ffff */
[----:B------:R-:W-:-:S00]  /*1e30*/  NOP ;  /* 0x0000000000007918 */ /* 0x000fc00000000000 */
        /* <DEDUP_REMOVED lines=12> */
.L_x_65:


//--------------------- .text.loss                --------------------------
	.section	.text.loss,"ax",@progbits
	.align	128
        .global         loss
        .type           loss,@function
        .size           loss,(.L_x_66 - loss)
        .other          loss,@"STO_CUDA_ENTRY STV_DEFAULT"
loss:
.text.loss:
[----:B------:R-:W-:Y:S01]  /*0000*/  LDC R1, c[0x0][0x37c] ;  /* 0x0000df00ff017b82 */ /* 0x000fe20000000800 */
[----:B------:R-:W0:Y:S07]  /*0010*/  S2R R3, SR_TID.X ;  /* 0x0000000000037919 */ /* 0x000e2e0000002100 */
[----:B------:R-:W-:Y:S01]  /*0020*/  S2UR UR4, SR_CTAID.X ;  /* 0x00000000000479c3 */ /* 0x000fe20000002500 */
[----:B------:R-:W1:Y:S01]  /*0030*/  LDCU UR6, c[0x0][0x370] ;  /* 0x00006e00ff0677ac */ /* 0x000e620008000800 */
[----:B------:R-:W2:Y:S06]  /*0040*/  LDCU UR14, c[0x0][0x398] ;  /* 0x00007300ff0e77ac */ /* 0x000eac0008000800 */
[----:B------:R-:W1:Y:S08]  /*0050*/  S2UR UR5, SR_CTAID.Y ;  /* 0x00000000000579c3 */ /* 0x000e700000002600 */
[----:B------:R-:W0:Y:S01]  /*0060*/  LDC R2, c[0x0][0x360] ;  /* 0x0000d800ff027b82 */ /* 0x000e220000000800 */
[----:B-1----:R-:W-:-:S06]  /*0070*/  UIMAD UR4, UR5, UR6, UR4 ;  /* 0x00000006050472a4 */ /* 0x002fcc000f8e0204 */
[----:B0-----:R-:W-:-:S05]  /*0080*/  IMAD R2, R2, UR4, R3 ;  /* 0x0000000402027c24 */ /* 0x001fca000f8e0203 */
[----:B--2---:R-:W-:-:S13]  /*0090*/  ISETP.GE.AND P0, PT, R2, UR14, PT ;  /* 0x0000000e02007c0c */ /* 0x004fda000bf06270 */
[----:B------:R-:W-:Y:S05]  /*00a0*/  @P0 EXIT ;  /* 0x000000000000094d */ /* 0x000fea0003800000 */
[----:B------:R-:W0:Y:S01]  /*00b0*/  LDCU UR5, c[0x0][0x39c] ;  /* 0x00007380ff0577ac */ /* 0x000e220008000800 */
[----:B------:R-:W-:Y:S01]  /*00c0*/  HFMA2 R3, -RZ, RZ, 0, 0 ;  /* 0x00000000ff037431 */ /* 0x000fe200000001ff */
[----:B------:R-:W1:Y:S01]  /*00d0*/  LDCU.64 UR12, c[0x0][0x358] ;  /* 0x00006b00ff0c77ac */ /* 0x000e620008000a00 */
[----:B0-----:R-:W-:-:S09]  /*00e0*/  UISETP.GE.AND UP0, UPT, UR5, 0x1, UPT ;  /* 0x000000010500788c */ /* 0x001fd2000bf06270 */
[----:B-1----:R-:W-:Y:S05]  /*00f0*/  BRA.U !UP0, `(.L_x_46) ;  /* 0x0000000d08487547 */ /* 0x002fea000b800000 */
[----:B------:R-:W-:Y:S02]  /*0100*/  UISETP.NE.AND UP1, UPT, UR5, 0x1, UPT ;  /* 0x000000010500788c */ /* 0x000fe4000bf25270 */
[----:B------:R-:W-:Y:S01]  /*0110*/  IMAD R0, R2, UR5, RZ ;  /* 0x0000000502007c24 */ /* 0x000fe2000f8e02ff */
[----:B------:R-:W-:Y:S01]  /*0120*/  ULOP3.LUT UR4, UR5, 0x1, URZ, 0xc0, !UPT ;  /* 0x0000000105047892 */ /* 0x000fe2000f8ec0ff */
[----:B------:R-:W-:-:S03]  /*0130*/  MOV R3, RZ ;  /* 0x000000ff00037202 */ /* 0x000fc60000000f00 */
[----:B------:R-:W-:-:S03]  /*0140*/  UISETP.NE.U32.AND UP0, UPT, UR4, 0x1, UPT ;  /* 0x000000010400788c */ /* 0x000fc6000bf05070 */
[----:B------:R-:W-:Y:S01]  /*0150*/  UMOV UR4, URZ ;  /* 0x000000ff00047c82 */ /* 0x000fe20008000000 */
[----:B------:R-:W-:Y:S07]  /*0160*/  BRA.U !UP1, `(.L_x_47) ;  /* 0x0000000909247547 */ /* 0x000fee000b800000 */
[----:B------:R-:W0:Y:S01]  /*0170*/  LDCU.128 UR8, c[0x0][0x380] ;  /* 0x00007000ff0877ac */ /* 0x000e220008000c00 */
[----:B------:R-:W-:Y:S02]  /*0180*/  MOV R3, RZ ;  /* 0x000000ff00037202 */ /* 0x000fe40000000f00 */
[----:B------:R-:W-:Y:S01]  /*0190*/  MOV R4, R0 ;  /* 0x0000000000047202 */ /* 0x000fe20000000f00 */
[----:B------:R-:W-:Y:S02]  /*01a0*/  ULOP3.LUT UR4, UR5, 0x7ffffffe, URZ, 0xc0, !UPT ;  /* 0x7ffffffe05047892 */ /* 0x000fe4000f8ec0ff */
[----:B0-----:R-:W-:Y:S02]  /*01b0*/  UIADD3 UR7, UP1, UPT, UR10, 0x4, URZ ;  /* 0x000000040a077890 */ /* 0x001fe4000ff3e0ff */
[----:B------:R-:W-:Y:S02]  /*01c0*/  UIADD3 UR5, UP2, UPT, UR8, 0x4, URZ ;  /* 0x0000000408057890 */ /* 0x000fe4000ff5e0ff */
[----:B------:R-:W-:-:S02]  /*01d0*/  UIADD3 UR10, UPT, UPT, -UR4, URZ, URZ ;  /* 0x000000ff040a7290 */ /* 0x000fc4000fffe1ff */
[----:B------:R-:W-:Y:S02]  /*01e0*/  UIADD3.X UR8, UPT, UPT, URZ, UR11, URZ, UP1, !UPT ;  /* 0x0000000bff087290 */ /* 0x000fe40008ffe4ff */
[----:B------:R-:W-:-:S12]  /*01f0*/  UIADD3.X UR6, UPT, UPT, URZ, UR9, URZ, UP2, !UPT ;  /* 0x00000009ff067290 */ /* 0x000fd800097fe4ff */
.L_x_48:
[----:B------:R-:W-:Y:S01]  /*0200*/  MOV R14, UR5 ;  /* 0x00000005000e7c02 */ /* 0x000fe20008000f00 */
[----:B------:R-:W-:-:S04]  /*0210*/  IMAD.U32 R15, RZ, RZ, UR6 ;  /* 0x00000006ff0f7e24 */ /* 0x000fc8000f8e00ff */
[----:B------:R-:W-:-:S05]  /*0220*/  IMAD.WIDE R14, R4, 0x4, R14 ;  /* 0x00000004040e7825 */ /* 0x000fca00078e020e */
[----:B------:R-:W2:Y:S04]  /*0230*/  LDG.E R9, desc[UR12][R14.64+-0x4] ;  /* 0xfffffc0c0e097981 */ /* 0x000ea8000c1e1900 */
[----:B------:R-:W3:Y:S01]  /*0240*/  LDG.E R12, desc[UR12][R14.64] ;  /* 0x0000000c0e0c7981 */ /* 0x000ee2000c1e1900 */
[----:B------:R-:W-:Y:S02]  /*0250*/  MOV R10, UR7 ;  /* 0x00000007000a7c02 */ /* 0x000fe40008000f00 */
[----:B------:R-:W-:-:S03]  /*0260*/  MOV R11, UR8 ;  /* 0x00000008000b7c02 */ /* 0x000fc60008000f00 */
[----:B------:R-:W-:-:S05]  /*0270*/  IMAD.WIDE R10, R4, 0x4, R10 ;  /* 0x00000004040a7825 */ /* 0x000fca00078e020a */
[----:B------:R-:W4:Y:S04]  /*0280*/  LDG.E R5, desc[UR12][R10.64+-0x4] ;  /* 0xfffffc0c0a057981 */ /* 0x000f28000c1e1900 */
[----:B------:R0:W5:Y:S01]  /*0290*/  LDG.E R6, desc[UR12][R10.64] ;  /* 0x0000000c0a067981 */ /* 0x000162000c1e1900 */
[----:B------:R-:W-:Y:S01]  /*02a0*/  UIADD3 UR10, UPT, UPT, UR10, 0x2, URZ ;  /* 0x000000020a0a7890 */ /* 0x000fe2000fffe0ff */
[----:B------:R-:W-:-:S03]  /*02b0*/  IADD3 R4, PT, PT, R4, 0x2, RZ ;  /* 0x0000000204047810 */ /* 0x000fc60007ffe0ff */
[----:B------:R-:W-:Y:S01]  /*02c0*/  UISETP.NE.AND UP1, UPT, UR10, URZ, UPT ;  /* 0x000000ff0a00728c */ /* 0x000fe2000bf25270 */
[----:B0-----:R-:W-:Y:S02]  /*02d0*/  IMAD.MOV.U32 R10, RZ, RZ, 0x3e055027 ;  /* 0x3e055027ff0a7424 */ /* 0x001fe400078e00ff */
[C---:B--2---:R-:W-:Y:S01]  /*02e0*/  FADD R7, -R9.reuse, 1 ;  /* 0x3f80000009077421 */ /* 0x044fe20000000100 */
[C---:B------:R-:W-:Y:S01]  /*02f0*/  FMUL R8, R9.reuse, 8388608 ;  /* 0x4b00000009087820 */ /* 0x040fe20000400000 */
[----:B------:R-:W-:Y:S01]  /*0300*/  FSETP.GEU.AND P0, PT, R9, 1.175494350822287508e-38, PT ;  /* 0x008000000900780b */ /* 0x000fe20003f0e000 */
[----:B---3--:R-:W-:Y:S02]  /*0310*/  FMUL R17, R12, 8388608 ;  /* 0x4b0000000c117820 */ /* 0x008fe40000400000 */
[----:B------:R-:W-:Y:S02]  /*0320*/  FSETP.GEU.AND P1, PT, R7, 1.175494350822287508e-38, PT ;  /* 0x008000000700780b */ /* 0x000fe40003f2e000 */
[----:B------:R-:W-:-:S02]  /*0330*/  FSEL R9, R8, R9, !P0 ;  /* 0x0000000908097208 */ /* 0x000fc40004000000 */
[----:B------:R-:W-:Y:S02]  /*0340*/  FSEL R14, RZ, -23, P0 ;  /* 0xc1b80000ff0e7808 */ /* 0x000fe40000000000 */
[----:B------:R-:W-:Y:S02]  /*0350*/  IADD3 R8, PT, PT, R9, -0x3f2aaaab, RZ ;  /* 0xc0d5555509087810 */ /* 0x000fe40007ffe0ff */
[----:B------:R-:W-:Y:S02]  /*0360*/  FSETP.GEU.AND P0, PT, R12, 1.175494350822287508e-38, PT ;  /* 0x008000000c00780b */ /* 0x000fe40003f0e000 */
[----:B------:R-:W-:Y:S01]  /*0370*/  LOP3.LUT R18, R8, 0xff800000, RZ, 0xc0, !PT ;  /* 0xff80000008127812 */ /* 0x000fe200078ec0ff */
[----:B------:R-:W-:Y:S01]  /*0380*/  FADD R8, -R12, 1 ;  /* 0x3f8000000c087421 */ /* 0x000fe20000000100 */
[----:B------:R-:W-:Y:S01]  /*0390*/  FSEL R12, R17, R12, !P0 ;  /* 0x0000000c110c7208 */ /* 0x000fe20004000000 */
[----:B------:R-:W-:Y:S01]  /*03a0*/  @!P1 FMUL R7, R7, 8388608 ;  /* 0x4b00000007079820 */ /* 0x000fe20000400000 */
[----:B------:R-:W-:-:S02]  /*03b0*/  IADD3 R13, PT, PT, R9, -R18, RZ ;  /* 0x80000012090d7210 */ /* 0x000fc40007ffe0ff */
[----:B------:R-:W-:Y:S02]  /*03c0*/  FSETP.GEU.AND P3, PT, R8, 1.175494350822287508e-38, PT ;  /* 0x008000000800780b */ /* 0x000fe40003f6e000 */
[----:B------:R-:W-:Y:S01]  /*03d0*/  IADD3 R16, PT, PT, R7, -0x3f2aaaab, RZ ;  /* 0xc0d5555507107810 */ /* 0x000fe20007ffe0ff */
[----:B------:R-:W-:Y:S01]  /*03e0*/  FADD R11, R13, -1 ;  /* 0xbf8000000d0b7421 */ /* 0x000fe20000000000 */
[----:B------:R-:W-:Y:S02]  /*03f0*/  I2FP.F32.S32 R13, R18 ;  /* 0x00000012000d7245 */ /* 0x000fe40000201400 */
[----:B------:R-:W-:Y:S01]  /*0400*/  LOP3.LUT R16, R16, 0xff800000, RZ, 0xc0, !PT ;  /* 0xff80000010107812 */ /* 0x000fe200078ec0ff */
[----:B------:R-:W-:Y:S01]  /*0410*/  FFMA R20, R11, -R10, 0.14084610342979431152 ;  /* 0x3e1039f60b147423 */ /* 0x000fe2000000080a */
[----:B------:R-:W-:Y:S01]  /*0420*/  FSEL R18, RZ, -23, P1 ;  /* 0xc1b80000ff127808 */ /* 0x000fe20000800000 */
[----:B------:R-:W-:Y:S01]  /*0430*/  FFMA R14, R13, 1.1920928955078125e-07, R14 ;  /* 0x340000000d0e7823 */ /* 0x000fe2000000000e */
[----:B------:R-:W-:Y:S01]  /*0440*/  IADD3 R15, PT, PT, R7, -R16, RZ ;  /* 0x80000010070f7210 */ /* 0x000fe20007ffe0ff */
[----:B------:R-:W-:Y:S01]  /*0450*/  FFMA R20, R11, R20, -0.12148627638816833496 ;  /* 0xbdf8cdcc0b147423 */ /* 0x000fe20000000014 */
[----:B------:R-:W-:Y:S01]  /*0460*/  I2FP.F32.S32 R19, R16 ;  /* 0x0000001000137245 */ /* 0x000fe20000201400 */
[----:B------:R-:W-:Y:S01]  /*0470*/  @!P3 FMUL R8, R8, 8388608 ;  /* 0x4b0000000808b820 */ /* 0x000fe20000400000 */
[----:B------:R-:W-:Y:S01]  /*0480*/  ISETP.GT.U32.AND P1, PT, R9, 0x7f7fffff, PT ;  /* 0x7f7fffff0900780c */ /* 0x000fe20003f24070 */
[----:B------:R-:W-:Y:S01]  /*0490*/  FADD R13, R15, -1 ;  /* 0xbf8000000f0d7421 */ /* 0x000fe20000000000 */
[----:B------:R-:W-:Y:S01]  /*04a0*/  FFMA R20, R11, R20, 0.13980610668659210205 ;  /* 0x3e0f29550b147423 */ /* 0x000fe20000000014 */
[----:B------:R-:W-:Y:S01]  /*04b0*/  IADD3 R15, PT, PT, R12, -0x3f2aaaab, RZ ;  /* 0xc0d555550c0f7810 */ /* 0x000fe20007ffe0ff */
[----:B------:R-:W-:Y:S01]  /*04c0*/  FFMA R16, R19, 1.1920928955078125e-07, R18 ;  /* 0x3400000013107823 */ /* 0x000fe20000000012 */
[----:B------:R-:W-:Y:S01]  /*04d0*/  FFMA R22, R13, -R10, 0.14084610342979431152 ;  /* 0x3e1039f60d167423 */ /* 0x000fe2000000080a */
[----:B------:R-:W-:Y:S01]  /*04e0*/  FFMA R20, R11, R20, -0.16684235632419586182 ;  /* 0xbe2ad8b90b147423 */ /* 0x000fe20000000014 */
[----:B------:R-:W-:-:S02]  /*04f0*/  IADD3 R17, PT, PT, R8, -0x3f2aaaab, RZ ;  /* 0xc0d5555508117810 */ /* 0x000fc40007ffe0ff */
[----:B------:R-:W-:Y:S01]  /*0500*/  FFMA R22, R13, R22, -0.12148627638816833496 ;  /* 0xbdf8cdcc0d167423 */ /* 0x000fe20000000016 */
[----:B------:R-:W-:Y:S01]  /*0510*/  LOP3.LUT R15, R15, 0xff800000, RZ, 0xc0, !PT ;  /* 0xff8000000f0f7812 */ /* 0x000fe200078ec0ff */
[----:B------:R-:W-:Y:S01]  /*0520*/  FFMA R20, R11, R20, 0.20012299716472625732 ;  /* 0x3e4ced0b0b147423 */ /* 0x000fe20000000014 */
[----:B------:R-:W-:Y:S01]  /*0530*/  LOP3.LUT R17, R17, 0xff800000, RZ, 0xc0, !PT ;  /* 0xff80000011117812 */ /* 0x000fe200078ec0ff */
[----:B------:R-:W-:Y:S01]  /*0540*/  FFMA R22, R13, R22, 0.13980610668659210205 ;  /* 0x3e0f29550d167423 */ /* 0x000fe20000000016 */
[----:B------:R-:W-:Y:S01]  /*0550*/  IADD3 R21, PT, PT, R12, -R15, RZ ;  /* 0x8000000f0c157210 */ /* 0x000fe20007ffe0ff */
[----:B------:R-:W-:Y:S01]  /*0560*/  FFMA R20, R11, R20, -0.24999669194221496582 ;  /* 0xbe7fff220b147423 */ /* 0x000fe20000000014 */
[----:B------:R-:W-:Y:S01]  /*0570*/  IADD3 R23, PT, PT, R8, -R17, RZ ;  /* 0x8000001108177210 */ /* 0x000fe20007ffe0ff */
[----:B------:R-:W-:Y:S01]  /*0580*/  FFMA R22, R13, R22, -0.16684235632419586182 ;  /* 0xbe2ad8b90d167423 */ /* 0x000fe20000000016 */
[----:B------:R-:W-:Y:S01]  /*0590*/  ISETP.GT.U32.AND P2, PT, R7, 0x7f7fffff, PT ;  /* 0x7f7fffff0700780c */ /* 0x000fe20003f44070 */
[----:B------:R-:W-:Y:S01]  /*05a0*/  FADD R19, R21, -1 ;  /* 0xbf80000015137421 */ /* 0x000fe20000000000 */
[----:B------:R-:W-:Y:S01]  /*05b0*/  FFMA R20, R11, R20, 0.33333182334899902344 ;  /* 0x3eaaaa780b147423 */ /* 0x000fe20000000014 */
[----:B------:R-:W-:Y:S01]  /*05c0*/  FFMA R22, R13, R22, 0.20012299716472625732 ;  /* 0x3e4ced0b0d167423 */ /* 0x000fe20000000016 */
[----:B------:R-:W-:Y:S01]  /*05d0*/  FADD R21, R23, -1 ;  /* 0xbf80000017157421 */ /* 0x000fe20000000000 */
[----:B------:R-:W-:Y:S01]  /*05e0*/  FFMA R18, R19, -R10, 0.14084610342979431152 ;  /* 0x3e1039f613127423 */ /* 0x000fe2000000080a */
[----:B------:R-:W-:Y:S01]  /*05f0*/  FFMA R20, R11, R20, -0.5 ;  /* 0xbf0000000b147423 */ /* 0x000fe20000000014 */
[----:B------:R-:W-:Y:S01]  /*0600*/  FFMA R22, R13, R22, -0.24999669194221496582 ;  /* 0xbe7fff220d167423 */ /* 0x000fe20000000016 */
[----:B------:R-:W-:Y:S01]  /*0610*/  FFMA R10, R21, -R10, 0.14084610342979431152 ;  /* 0x3e1039f6150a7423 */ /* 0x000fe2000000080a */
[----:B------:R-:W-:Y:S01]  /*0620*/  FFMA R18, R19, R18, -0.12148627638816833496 ;  /* 0xbdf8cdcc13127423 */ /* 0x000fe20000000012 */
[----:B------:R-:W-:Y:S01]  /*0630*/  FMUL R20, R11, R20 ;  /* 0x000000140b147220 */ /* 0x000fe20000400000 */
[----:B------:R-:W-:Y:S01]  /*0640*/  FFMA R22, R13, R22, 0.33333182334899902344 ;  /* 0x3eaaaa780d167423 */ /* 0x000fe20000000016 */
[----:B------:R-:W-:Y:S01]  /*0650*/  FFMA R10, R21, R10, -0.12148627638816833496 ;  /* 0xbdf8cdcc150a7423 */ /* 0x000fe2000000000a */
[----:B------:R-:W-:Y:S01]  /*0660*/  FFMA R18, R19, R18, 0.13980610668659210205 ;  /* 0x3e0f295513127423 */ /* 0x000fe20000000012 */
[----:B------:R-:W-:Y:S01]  /*0670*/  FFMA R11, R11, R20, R11 ;  /* 0x000000140b0b7223 */ /* 0x000fe2000000000b */
[----:B------:R-:W-:Y:S01]  /*0680*/  FFMA R22, R13, R22, -0.5 ;  /* 0xbf0000000d167423 */ /* 0x000fe20000000016 */
[----:B------:R-:W-:Y:S01]  /*0690*/  FFMA R20, R21, R10, 0.13980610668659210205 ;  /* 0x3e0f295515147423 */ /* 0x000fe2000000000a */
[----:B------:R-:W-:Y:S01]  /*06a0*/  FFMA R18, R19, R18, -0.16684235632419586182 ;  /* 0xbe2ad8b913127423 */ /* 0x000fe20000000012 */
[----:B------:R-:W-:-:S02]  /*06b0*/  IMAD.MOV.U32 R10, RZ, RZ, 0x7f800000 ;  /* 0x7f800000ff0a7424 */ /* 0x000fc400078e00ff */
[----:B------:R-:W-:Y:S01]  /*06c0*/  FMUL R22, R13, R22 ;  /* 0x000000160d167220 */ /* 0x000fe20000400000 */
[----:B------:R-:W-:Y:S01]  /*06d0*/  FFMA R14, R14, 0.69314718246459960938, R11 ;  /* 0x3f3172180e0e7823 */ /* 0x000fe2000000000b */
[----:B------:R-:W-:Y:S01]  /*06e0*/  FSEL R11, RZ, -23, P0 ;  /* 0xc1b80000ff0b7808 */ /* 0x000fe20000000000 */
[----:B------:R-:W-:Y:S01]  /*06f0*/  @P1 FFMA R14, R9, R10, +INF ;  /* 0x7f800000090e1423 */ /* 0x000fe2000000000a */
[----:B------:R-:W-:Y:S01]  /*0700*/  FFMA R13, R13, R22, R13 ;  /* 0x000000160d0d7223 */ /* 0x000fe2000000000d */
[----:B------:R-:W-:Y:S01]  /*0710*/  FFMA R22, R21, R20, -0.16684235632419586182 ;  /* 0xbe2ad8b915167423 */ /* 0x000fe20000000014 */
[----:B------:R-:W-:Y:S01]  /*0720*/  FFMA R20, R19, R18, 0.20012299716472625732 ;  /* 0x3e4ced0b13147423 */ /* 0x000fe20000000012 */
[----:B------:R-:W-:Y:S01]  /*0730*/  I2FP.F32.S32 R18, R15 ;  /* 0x0000000f00127245 */ /* 0x000fe20000201400 */
[----:B------:R-:W-:Y:S01]  /*0740*/  FFMA R13, R16, 0.69314718246459960938, R13 ;  /* 0x3f317218100d7823 */ /* 0x000fe2000000000d */
[----:B------:R-:W-:Y:S01]  /*0750*/  FFMA R22, R21, R22, 0.20012299716472625732 ;  /* 0x3e4ced0b15167423 */ /* 0x000fe20000000016 */
[----:B------:R-:W-:Y:S01]  /*0760*/  FFMA R20, R19, R20, -0.24999669194221496582 ;  /* 0xbe7fff2213147423 */ /* 0x000fe20000000014 */
[----:B------:R-:W-:Y:S01]  /*0770*/  ISETP.GT.U32.AND P1, PT, R12, 0x7f7fffff, PT ;  /* 0x7f7fffff0c00780c */ /* 0x000fe20003f24070 */
[----:B------:R-:W-:Y:S01]  /*0780*/  @P2 FFMA R13, R7, R10, +INF ;  /* 0x7f800000070d2423 */ /* 0x000fe2000000000a */
[----:B------:R-:W-:Y:S01]  /*0790*/  FFMA R22, R21, R22, -0.24999669194221496582 ;  /* 0xbe7fff2215167423 */ /* 0x000fe20000000016 */
[----:B------:R-:W-:Y:S01]  /*07a0*/  FFMA R20, R19, R20, 0.33333182334899902344 ;  /* 0x3eaaaa7813147423 */ /* 0x000fe20000000014 */
[----:B------:R-:W-:Y:S01]  /*07b0*/  FSETP.NEU.AND P0, PT, R9, RZ, PT ;  /* 0x000000ff0900720b */ /* 0x000fe20003f0d000 */
[----:B------:R-:W-:Y:S01]  /*07c0*/  FFMA R9, R18, 1.1920928955078125e-07, R11 ;  /* 0x3400000012097823 */ /* 0x000fe2000000000b */
[----:B------:R-:W-:Y:S01]  /*07d0*/  FFMA R22, R21, R22, 0.33333182334899902344 ;  /* 0x3eaaaa7815167423 */ /* 0x000fe20000000016 */
[----:B------:R-:W-:Y:S01]  /*07e0*/  FFMA R20, R19, R20, -0.5 ;  /* 0xbf00000013147423 */ /* 0x000fe20000000014 */
[----:B------:R-:W-:-:S02]  /*07f0*/  FSEL R11, RZ, -23, P3 ;  /* 0xc1b80000ff0b7808 */ /* 0x000fc40001800000 */
[----:B------:R-:W-:Y:S01]  /*0800*/  FFMA R22, R21, R22, -0.5 ;  /* 0xbf00000015167423 */ /* 0x000fe20000000016 */
[C---:B------:R-:W-:Y:S01]  /*0810*/  FMUL R20, R19.reuse, R20 ;  /* 0x0000001413147220 */ /* 0x040fe20000400000 */
[----:B------:R-:W-:Y:S02]  /*0820*/  ISETP.GT.U32.AND P3, PT, R8, 0x7f7fffff, PT ;  /* 0x7f7fffff0800780c */ /* 0x000fe40003f64070 */
[----:B------:R-:W-:Y:S01]  /*0830*/  I2FP.F32.S32 R18, R17 ;  /* 0x0000001100127245 */ /* 0x000fe20000201400 */
[----:B------:R-:W-:Y:S01]  /*0840*/  FFMA R20, R19, R20, R19 ;  /* 0x0000001413147223 */ /* 0x000fe20000000013 */
[----:B------:R-:W-:Y:S01]  /*0850*/  FMUL R22, R21, R22 ;  /* 0x0000001615167220 */ /* 0x000fe20000400000 */
[----:B------:R-:W-:Y:S02]  /*0860*/  FMNMX R14, R14, -100, !PT ;  /* 0xc2c800000e0e7809 */ /* 0x000fe40007800000 */
[----:B------:R-:W-:Y:S01]  /*0870*/  FFMA R9, R9, 0.69314718246459960938, R20 ;  /* 0x3f31721809097823 */ /* 0x000fe20000000014 */
[----:B------:R-:W-:Y:S01]  /*0880*/  FFMA R11, R18, 1.1920928955078125e-07, R11 ;  /* 0x34000000120b7823 */ /* 0x000fe2000000000b */
[----:B------:R-:W-:Y:S01]  /*0890*/  FFMA R22, R21, R22, R21 ;  /* 0x0000001615167223 */ /* 0x000fe20000000015 */
[C---:B------:R-:W-:Y:S01]  /*08a0*/  @P1 FFMA R9, R12.reuse, R10, +INF ;  /* 0x7f8000000c091423 */ /* 0x040fe2000000000a */
[----:B------:R-:W-:-:S02]  /*08b0*/  FSETP.NEU.AND P1, PT, R12, RZ, PT ;  /* 0x000000ff0c00720b */ /* 0x000fc40003f2d000 */
[----:B------:R-:W-:Y:S01]  /*08c0*/  FFMA R11, R11, 0.69314718246459960938, R22 ;  /* 0x3f3172180b0b7823 */ /* 0x000fe20000000016 */
[----:B------:R-:W-:Y:S01]  /*08d0*/  @P3 FFMA R11, R8, R10, +INF ;  /* 0x7f800000080b3423 */ /* 0x000fe2000000000a */
[----:B------:R-:W-:Y:S02]  /*08e0*/  FMNMX R9, R9, -100, !PT ;  /* 0xc2c8000009097809 */ /* 0x000fe40007800000 */
[----:B------:R-:W-:Y:S02]  /*08f0*/  FSETP.NEU.AND P4, PT, R7, RZ, PT ;  /* 0x000000ff0700720b */ /* 0x000fe40003f8d000 */
[----:B------:R-:W-:Y:S02]  /*0900*/  FSEL R14, R14, -100, P0 ;  /* 0xc2c800000e0e7808 */ /* 0x000fe40000000000 */
[----:B------:R-:W-:Y:S02]  /*0910*/  FMNMX R13, R13, -100, !PT ;  /* 0xc2c800000d0d7809 */ /* 0x000fe40007800000 */
[----:B------:R-:W-:Y:S01]  /*0920*/  FSEL R9, R9, -100, P1 ;  /* 0xc2c8000009097808 */ /* 0x000fe20000800000 */
[----:B----4-:R-:W-:Y:S01]  /*0930*/  FMUL R14, R14, R5 ;  /* 0x000000050e0e7220 */ /* 0x010fe20000400000 */
[----:B------:R-:W-:Y:S01]  /*0940*/  FSETP.NEU.AND P2, PT, R8, RZ, PT ;  /* 0x000000ff0800720b */ /* 0x000fe20003f4d000 */
[----:B------:R-:W-:Y:S01]  /*0950*/  FADD R8, R5, -1 ;  /* 0xbf80000005087421 */ /* 0x000fe20000000000 */
[----:B------:R-:W-:Y:S01]  /*0960*/  FMNMX R11, R11, -100, !PT ;  /* 0xc2c800000b0b7809 */ /* 0x000fe20007800000 */
[----:B-----5:R-:W-:Y:S01]  /*0970*/  FMUL R10, R9, R6 ;  /* 0x00000006090a7220 */ /* 0x020fe20000400000 */
[----:B------:R-:W-:Y:S01]  /*0980*/  FSEL R13, R13, -100, P4 ;  /* 0xc2c800000d0d7808 */ /* 0x000fe20002000000 */
[----:B------:R-:W-:Y:S01]  /*0990*/  FADD R6, R6, -1 ;  /* 0xbf80000006067421 */ /* 0x000fe20000000000 */
[----:B------:R-:W-:-:S03]  /*09a0*/  FSEL R11, R11, -100, P2 ;  /* 0xc2c800000b0b7808 */ /* 0x000fc60001000000 */
[----:B------:R-:W-:Y:S02]  /*09b0*/  FFMA R8, R13, R8, -R14 ;  /* 0x000000080d087223 */ /* 0x000fe4000000080e */
[----:B------:R-:W-:Y:S02]  /*09c0*/  FFMA R6, R11, R6, -R10 ;  /* 0x000000060b067223 */ /* 0x000fe4000000080a */
[----:B------:R-:W-:-:S04]  /*09d0*/  FADD R3, R8, R3 ;  /* 0x0000000308037221 */ /* 0x000fc80000000000 */
[----:B------:R-:W-:Y:S01]  /*09e0*/  FADD R3, R3, R6 ;  /* 0x0000000603037221 */ /* 0x000fe20000000000 */
[----:B------:R-:W-:Y:S06]  /*09f0*/  BRA.U UP1, `(.L_x_48) ;  /* 0xfffffff901007547 */ /* 0x000fec000b83ffff */
.L_x_47:
[----:B------:R-:W-:Y:S05]  /*0a00*/  BRA.U UP0, `(.L_x_46) ;  /* 0x0000000500047547 */ /* 0x000fea000b800000 */
[----:B------:R-:W0:Y:S01]  /*0a10*/  LDC.64 R6, c[0x0][0x380] ;  /* 0x0000e000ff067b82 */ /* 0x000e220000000a00 */
[----:B------:R-:W-:-:S07]  /*0a20*/  IADD3 R5, PT, PT, R0, UR4, RZ ;  /* 0x0000000400057c10 */ /* 0x000fce000fffe0ff */
[----:B------:R-:W1:Y:S01]  /*0a30*/  LDC.64 R10, c[0x0][0x388] ;  /* 0x0000e200ff0a7b82 */ /* 0x000e620000000a00 */
[----:B0-----:R-:W-:-:S06]  /*0a40*/  IMAD.WIDE R6, R5, 0x4, R6 ;  /* 0x0000000405067825 */ /* 0x001fcc00078e0206 */
[----:B------:R-:W2:Y:S01]  /*0a50*/  LDG.E R6, desc[UR12][R6.64] ;  /* 0x0000000c06067981 */ /* 0x000ea2000c1e1900 */
[----:B-1----:R-:W-:-:S05]  /*0a60*/  IMAD.WIDE R10, R5, 0x4, R10 ;  /* 0x00000004050a7825 */ /* 0x002fca00078e020a */
[----:B------:R0:W3:Y:S02]  /*0a70*/  LDG.E R0, desc[UR12][R10.64] ;  /* 0x0000000c0a007981 */ /* 0x0000e4000c1e1900 */
[----:B0-----:R-:W-:Y:S02]  /*0a80*/  HFMA2 R11, -RZ, RZ, 1.5048828125, 33.21875 ;  /* 0x3e055027ff0b7431 */ /* 0x001fe400000001ff */
[C---:B--2---:R-:W-:Y:S01]  /*0a90*/  FADD R4, -R6.reuse, 1 ;  /* 0x3f80000006047421 */ /* 0x044fe20000000100 */
[C---:B------:R-:W-:Y:S01]  /*0aa0*/  FMUL R5, R6.reuse, 8388608 ;  /* 0x4b00000006057820 */ /* 0x040fe20000400000 */
[----:B------:R-:W-:-:S03]  /*0ab0*/  FSETP.GEU.AND P0, PT, R6, 1.175494350822287508e-38, PT ;  /* 0x008000000600780b */ /* 0x000fc60003f0e000 */
[----:B------:R-:W-:Y:S02]  /*0ac0*/  FSETP.GEU.AND P1, PT, R4, 1.175494350822287508e-38, PT ;  /* 0x008000000400780b */ /* 0x000fe40003f2e000 */
[----:B------:R-:W-:-:S04]  /*0ad0*/  FSEL R5, R5, R6, !P0 ;  /* 0x0000000605057208 */ /* 0x000fc80004000000 */
[----:B------:R-:W-:-:S04]  /*0ae0*/  IADD3 R8, PT, PT, R5, -0x3f2aaaab, RZ ;  /* 0xc0d5555505087810 */ /* 0x000fc80007ffe0ff */
[----:B------:R-:W-:-:S03]  /*0af0*/  LOP3.LUT R12, R8, 0xff800000, RZ, 0xc0, !PT ;  /* 0xff800000080c7812 */ /* 0x000fc600078ec0ff */
[----:B------:R-:W-:Y:S01]  /*0b00*/  @!P1 FMUL R4, R4, 8388608 ;  /* 0x4b00000004049820 */ /* 0x000fe20000400000 */
[----:B------:R-:W-:-:S04]  /*0b10*/  IADD3 R7, PT, PT, R5, -R12, RZ ;  /* 0x8000000c05077210 */ /* 0x000fc80007ffe0ff */
[----:B------:R-:W-:Y:S01]  /*0b20*/  IADD3 R9, PT, PT, R4, -0x3f2aaaab, RZ ;  /* 0xc0d5555504097810 */ /* 0x000fe20007ffe0ff */
[----:B------:R-:W-:-:S03]  /*0b30*/  FADD R7, R7, -1 ;  /* 0xbf80000007077421 */ /* 0x000fc60000000000 */
[----:B------:R-:W-:Y:S01]  /*0b40*/  LOP3.LUT R9, R9, 0xff800000, RZ, 0xc0, !PT ;  /* 0xff80000009097812 */ /* 0x000fe200078ec0ff */
[----:B------:R-:W-:-:S04]  /*0b50*/  FFMA R8, R7, -R11, 0.14084610342979431152 ;  /* 0x3e1039f607087423 */ /* 0x000fc8000000080b */
[----:B------:R-:W-:Y:S02]  /*0b60*/  IMAD.IADD R6, R4, 0x1, -R9 ;  /* 0x0000000104067824 */ /* 0x000fe400078e0a09 */
[C---:B------:R-:W-:Y:S01]  /*0b70*/  FFMA R8, R7.reuse, R8, -0.12148627638816833496 ;  /* 0xbdf8cdcc07087423 */ /* 0x040fe20000000008 */
[----:B------:R-:W-:Y:S01]  /*0b80*/  I2FP.F32.S32 R9, R9 ;  /* 0x0000000900097245 */ /* 0x000fe20000201400 */
[----:B------:R-:W-:Y:S02]  /*0b90*/  FADD R6, R6, -1 ;  /* 0xbf80000006067421 */ /* 0x000fe40000000000 */
[C---:B------:R-:W-:Y:S02]  /*0ba0*/  FFMA R8, R7.reuse, R8, 0.13980610668659210205 ;  /* 0x3e0f295507087423 */ /* 0x040fe40000000008 */
[----:B------:R-:W-:Y:S02]  /*0bb0*/  FFMA R11, R6, -R11, 0.14084610342979431152 ;  /* 0x3e1039f6060b7423 */ /* 0x000fe4000000080b */
[----:B------:R-:W-:-:S02]  /*0bc0*/  FFMA R8, R7, R8, -0.16684235632419586182 ;  /* 0xbe2ad8b907087423 */ /* 0x000fc40000000008 */
[C---:B------:R-:W-:Y:S02]  /*0bd0*/  FFMA R11, R6.reuse, R11, -0.12148627638816833496 ;  /* 0xbdf8cdcc060b7423 */ /* 0x040fe4000000000b */
[C---:B------:R-:W-:Y:S02]  /*0be0*/  FFMA R8, R7.reuse, R8, 0.20012299716472625732 ;  /* 0x3e4ced0b07087423 */ /* 0x040fe40000000008 */
[C---:B------:R-:W-:Y:S02]  /*0bf0*/  FFMA R11, R6.reuse, R11, 0.13980610668659210205 ;  /* 0x3e0f2955060b7423 */ /* 0x040fe4000000000b */
[C---:B------:R-:W-:Y:S01]  /*0c00*/  FFMA R10, R7.reuse, R8, -0.24999669194221496582 ;  /* 0xbe7fff22070a7423 */ /* 0x040fe20000000008 */
[----:B------:R-:W-:Y:S01]  /*0c10*/  FSEL R8, RZ, -23, P0 ;  /* 0xc1b80000ff087808 */ /* 0x000fe20000000000 */
[C---:B------:R-:W-:Y:S02]  /*0c20*/  FFMA R11, R6.reuse, R11, -0.16684235632419586182 ;  /* 0xbe2ad8b9060b7423 */ /* 0x040fe4000000000b */
[----:B------:R-:W-:Y:S01]  /*0c30*/  FFMA R10, R7, R10, 0.33333182334899902344 ;  /* 0x3eaaaa78070a7423 */ /* 0x000fe2000000000a */
[----:B------:R-:W-:Y:S01]  /*0c40*/  ISETP.GT.U32.AND P0, PT, R5, 0x7f7fffff, PT ;  /* 0x7f7fffff0500780c */ /* 0x000fe20003f04070 */
[----:B------:R-:W-:-:S02]  /*0c50*/  FFMA R11, R6, R11, 0.20012299716472625732 ;  /* 0x3e4ced0b060b7423 */ /* 0x000fc4000000000b */
[C---:B------:R-:W-:Y:S02]  /*0c60*/  FFMA R10, R7.reuse, R10, -0.5 ;  /* 0xbf000000070a7423 */ /* 0x040fe4000000000a */
[C---:B------:R-:W-:Y:S02]  /*0c70*/  FFMA R11, R6.reuse, R11, -0.24999669194221496582 ;  /* 0xbe7fff22060b7423 */ /* 0x040fe4000000000b */
[C---:B------:R-:W-:Y:S02]  /*0c80*/  FMUL R10, R7.reuse, R10 ;  /* 0x0000000a070a7220 */ /* 0x040fe40000400000 */
[C---:B------:R-:W-:Y:S01]  /*0c90*/  FFMA R13, R6.reuse, R11, 0.33333182334899902344 ;  /* 0x3eaaaa78060d7423 */ /* 0x040fe2000000000b */
[----:B------:R-:W-:Y:S01]  /*0ca0*/  I2FP.F32.S32 R11, R12 ;  /* 0x0000000c000b7245 */ /* 0x000fe20000201400 */
[----:B------:R-:W-:Y:S01]  /*0cb0*/  FFMA R7, R7, R10, R7 ;  /* 0x0000000a07077223 */ /* 0x000fe20000000007 */
[----:B------:R-:W-:Y:S01]  /*0cc0*/  FSEL R12, RZ, -23, P1 ;  /* 0xc1b80000ff0c7808 */ /* 0x000fe20000800000 */
[----:B------:R-:W-:Y:S01]  /*0cd0*/  FFMA R13, R6, R13, -0.5 ;  /* 0xbf000000060d7423 */ /* 0x000fe2000000000d */
[----:B------:R-:W-:Y:S01]  /*0ce0*/  ISETP.GT.U32.AND P1, PT, R4, 0x7f7fffff, PT ;  /* 0x7f7fffff0400780c */ /* 0x000fe20003f24070 */
[----:B------:R-:W-:Y:S01]  /*0cf0*/  FFMA R8, R11, 1.1920928955078125e-07, R8 ;  /* 0x340000000b087823 */ /* 0x000fe20000000008 */
[----:B------:R-:W-:Y:S01]  /*0d00*/  MOV R10, 0x7f800000 ;  /* 0x7f800000000a7802 */ /* 0x000fe20000000f00 */
[----:B------:R-:W-:Y:S01]  /*0d10*/  FMUL R13, R6, R13 ;  /* 0x0000000d060d7220 */ /* 0x000fe20000400000 */
[----:B------:R-:W-:Y:S01]  /*0d20*/  FFMA R9, R9, 1.1920928955078125e-07, R12 ;  /* 0x3400000009097823 */ /* 0x000fe2000000000c */
[----:B------:R-:W-:-:S02]  /*0d30*/  FFMA R7, R8, 0.69314718246459960938, R7 ;  /* 0x3f31721808077823 */ /* 0x000fc40000000007 */
[----:B------:R-:W-:Y:S01]  /*0d40*/  FFMA R6, R6, R13, R6 ;  /* 0x0000000d06067223 */ /* 0x000fe20000000006 */
[CC--:B------:R-:W-:Y:S01]  /*0d50*/  @P0 FFMA R7, R5.reuse, R10.reuse, +INF ;  /* 0x7f80000005070423 */ /* 0x0c0fe2000000000a */
[----:B------:R-:W-:Y:S01]  /*0d60*/  FSETP.NEU.AND P0, PT, R5, RZ, PT ;  /* 0x000000ff0500720b */ /* 0x000fe20003f0d000 */
[----:B---3--:R-:W-:Y:S01]  /*0d70*/  FADD R5, R0, -1 ;  /* 0xbf80000000057421 */ /* 0x008fe20000000000 */
[----:B------:R-:W-:Y:S02]  /*0d80*/  FFMA R6, R9, 0.69314718246459960938, R6 ;  /* 0x3f31721809067823 */ /* 0x000fe40000000006 */
[C---:B------:R-:W-:Y:S01]  /*0d90*/  @P1 FFMA R6, R4.reuse, R10, +INF ;  /* 0x7f80000004061423 */ /* 0x040fe2000000000a */
[----:B------:R-:W-:Y:S02]  /*0da0*/  FMNMX R7, R7, -100, !PT ;  /* 0xc2c8000007077809 */ /* 0x000fe40007800000 */
[----:B------:R-:W-:Y:S02]  /*0db0*/  FSETP.NEU.AND P1, PT, R4, RZ, PT ;  /* 0x000000ff0400720b */ /* 0x000fe40003f2d000 */
[----:B------:R-:W-:-:S02]  /*0dc0*/  FSEL R7, R7, -100, P0 ;  /* 0xc2c8000007077808 */ /* 0x000fc40000000000 */
[----:B------:R-:W-:-:S03]  /*0dd0*/  FMNMX R6, R6, -100, !PT ;  /* 0xc2c8000006067809 */ /* 0x000fc60007800000 */
[----:B------:R-:W-:Y:S01]  /*0de0*/  FMUL R7, R7, R0 ;  /* 0x0000000007077220 */ /* 0x000fe20000400000 */
[----:B------:R-:W-:-:S05]  /*0df0*/  FSEL R6, R6, -100, P1 ;  /* 0xc2c8000006067808 */ /* 0x000fca0000800000 */
[----:B------:R-:W-:-:S04]  /*0e00*/  FFMA R6, R6, R5, -R7 ;  /* 0x0000000506067223 */ /* 0x000fc80000000807 */
[----:B------:R-:W-:-:S07]  /*0e10*/  FADD R3, R3, R6 ;  /* 0x0000000603037221 */ /* 0x000fce0000000000 */
.L_x_46:
[----:B------:R-:W-:Y:S01]  /*0e20*/  I2FP.F32.S32 R4, UR14 ;  /* 0x0000000e00047c45 */ /* 0x000fe20008201400 */
[----:B------:R-:W-:Y:S03]  /*0e30*/  BSSY.RECONVERGENT B0, `(.L_x_49) ;  /* 0x000000e000007945 */ /* 0x000fe60003800200 */
        /* <DEDUP_REMOVED lines=9> */
[----:B------:R-:W-:Y:S02]  /*0ed0*/  MOV R3, R4 ;  /* 0x0000000400037202 */ /* 0x000fe40000000f00 */
[----:B------:R-:W-:-:S07]  /*0ee0*/  MOV R4, 0xf00 ;  /* 0x00000f0000047802 */ /* 0x000fce0000000f00 */
[----:B------:R-:W-:Y:S05]  /*0ef0*/  CALL.REL.NOINC `($__internal_1_$__cuda_sm3x_div_rn_noftz_f32_slowpath) ;  /* 0x0000000000587944 */ /* 0x000fea0003c00000 */
[----:B------:R-:W-:-:S07]  /*0f00*/  MOV R5, R0 ;  /* 0x0000000000057202 */ /* 0x000fce0000000f00 */
.L_x_50:
[----:B------:R-:W-:Y:S05]  /*0f10*/  BSYNC.RECONVERGENT B0 ;  /* 0x0000000000007941 */ /* 0x000fea0003800200 */
.L_x_49:
[----:B------:R-:W0:Y:S01]  /*0f20*/  LDCU UR4, c[0x0][0x39c] ;  /* 0x00007380ff0477ac */ /* 0x000e220008000800 */
[----:B------:R-:W-:Y:S01]  /*0f30*/  BSSY.RECONVERGENT B0, `(.L_x_51) ;  /* 0x000000e000007945 */ /* 0x000fe20003800200 */
[----:B0-----:R-:W-:-:S04]  /*0f40*/  I2FP.F32.S32 R3, UR4 ;  /* 0x0000000400037c45 */ /* 0x001fc80008201400 */
        /* <DEDUP_REMOVED lines=8> */
[----:B------:R-:W-:Y:S01]  /*0fd0*/  IMAD.MOV.U32 R0, RZ, RZ, R5 ;  /* 0x000000ffff007224 */ /* 0x000fe200078e0005 */
[----:B------:R-:W-:-:S07]  /*0fe0*/  MOV R4, 0x1000 ;  /* 0x0000100000047802 */ /* 0x000fce0000000f00 */
[----:B------:R-:W-:Y:S05]  /*0ff0*/  CALL.REL.NOINC `($__internal_1_$__cuda_sm3x_div_rn_noftz_f32_slowpath) ;  /* 0x0000000000187944 */ /* 0x000fea0003c00000 */
[----:B------:R-:W-:-:S07]  /*1000*/  MOV R7, R0 ;  /* 0x0000000000077202 */ /* 0x000fce0000000f00 */
.L_x_52:
[----:B------:R-:W-:Y:S05]  /*1010*/  BSYNC.RECONVERGENT B0 ;  /* 0x0000000000007941 */ /* 0x000fea0003800200 */
.L_x_51:
[----:B------:R-:W0:Y:S02]  /*1020*/  LDC.64 R4, c[0x0][0x390] ;  /* 0x0000e400ff047b82 */ /* 0x000e240000000a00 */
[----:B0-----:R-:W-:-:S05]  /*1030*/  IMAD.WIDE R2, R2, 0x4, R4 ;  /* 0x0000000402027825 */ /* 0x001fca00078e0204 */
[----:B------:R-:W-:Y:S01]  /*1040*/  STG.E desc[UR12][R2.64], R7 ;  /* 0x0000000702007986 */ /* 0x000fe2000c10190c */
[----:B------:R-:W-:Y:S05]  /*1050*/  EXIT ;  /* 0x000000000000794d */ /* 0x000fea0003800000 */
        .weak           $__internal_1_$__cuda_sm3x_div_rn_noftz_f32_slowpath
        .type           $__internal_1_$__cuda_sm3x_div_rn_noftz_f32_slowpath,@function
        .size           $__internal_1_$__cuda_sm3x_div_rn_noftz_f32_slowpath,(.L_x_66 - $__internal_1_$__cuda_sm3x_div_rn_noftz_f32_slowpath)
$__internal_1_$__cuda_sm3x_div_rn_noftz_f32_slowpath:
        /* <DEDUP_REMOVED lines=30> */
[----:B------:R-:W-:Y:S02]  /*1240*/  @!P0 IMAD.MOV.U32 R5, RZ, RZ, -0x40 ;  /* 0xffffffc0ff058424 */ /* 0x000fe400078e00ff */
[----:B------:R-:W-:Y:S01]  /*1250*/  @!P0 FFMA R0, R0, 1.84467440737095516160e+19, RZ ;  /* 0x5f80000000008823 */ /* 0x000fe200000000ff */
[----:B------:R-:W-:Y:S02]  /*1260*/  @!P1 FFMA R3, R3, 1.84467440737095516160e+19, RZ ;  /* 0x5f80000003039823 */ /* 0x000fe400000000ff */
[----:B------:R-:W-:-:S07]  /*1270*/  @!P1 IADD3 R5, PT, PT, R5, 0x40, RZ ;  /* 0x0000004005059810 */ /* 0x000fce0007ffe0ff */
.L_x_54:
[----:B------:R-:W-:Y:S01]  /*1280*/  LEA R6, R10, 0xc0800000, 0x17 ;  /* 0xc08000000a067811 */ /* 0x000fe200078eb8ff */
[----:B------:R-:W-:Y:S03]  /*1290*/  BSSY.RECONVERGENT B2, `(.L_x_59) ;  /* 0x0000036000027945 */ /* 0x000fe60003800200 */
[----:B------:R-:W-:Y:S02]  /*12a0*/  IADD3 R6, PT, PT, -R6, R3, RZ ;  /* 0x0000000306067210 */ /* 0x000fe40007ffe1ff */
[----:B------:R-:W-:Y:S02]  /*12b0*/  IADD3 R3, PT, PT, R8, -0x7f, RZ ;  /* 0xffffff8108037810 */ /* 0x000fe40007ffe0ff */
[----:B------:R0:W1:Y:S01]  /*12c0*/  MUFU.RCP R7, R6 ;  /* 0x0000000600077308 */ /* 0x0000620000001000 */
[----:B------:R-:W-:Y:S02]  /*12d0*/  FADD.FTZ R9, -R6, -RZ ;  /* 0x800000ff06097221 */ /* 0x000fe40000010100 */
[C---:B------:R-:W-:Y:S01]  /*12e0*/  IMAD R0, R3.reuse, -0x800000, R0 ;  /* 0xff80000003007824 */ /* 0x040fe200078e0200 */
[----:B0-----:R-:W-:-:S04]  /*12f0*/  IADD3 R6, PT, PT, R3, 0x7f, -R10 ;  /* 0x0000007f03067810 */ /* 0x001fc80007ffe80a */
[----:B------:R-:W-:Y:S01]  /*1300*/  IADD3 R6, PT, PT, R6, R5, RZ ;  /* 0x0000000506067210 */ /* 0x000fe20007ffe0ff */
[----:B-1----:R-:W-:-:S04]  /*1310*/  FFMA R8, R7, R9, 1 ;  /* 0x3f80000007087423 */ /* 0x002fc80000000009 */
        /* <DEDUP_REMOVED lines=8> */
[----:B------:R-:W-:-:S05]  /*13a0*/  IADD3 R9, PT, PT, R3, R6, RZ ;  /* 0x0000000603097210 */ /* 0x000fca0007ffe0ff */
[----:B------:R-:W-:-:S05]  /*13b0*/  VIADD R3, R9, 0xffffffff ;  /* 0xffffffff09037836 */ /* 0x000fca0000000000 */
        /* <DEDUP_REMOVED lines=10> */
[CCC-:B------:R-:W-:Y:S01]  /*1460*/  FFMA.RM R6, R12.reuse, R8.reuse, R7.reuse ;  /* 0x000000080c067223 */ /* 0x1c0fe20000004007 */
[C---:B------:R-:W-:Y:S02]  /*1470*/  ISETP.NE.AND P2, PT, R9.reuse, RZ, PT ;  /* 0x000000ff0900720c */ /* 0x040fe40003f45270 */
[----:B------:R-:W-:Y:S02]  /*1480*/  ISETP.NE.AND P1, PT, R9, RZ, PT ;  /* 0x000000ff0900720c */ /* 0x000fe40003f25270 */
[----:B------:R-:W-:Y:S01]  /*1490*/  LOP3.LUT R5, R3, 0x7fffff, RZ, 0xc0, !PT ;  /* 0x007fffff03057812 */ /* 0x000fe200078ec0ff */
[----:B------:R-:W-:Y:S01]  /*14a0*/  FFMA.RP R3, R12, R8, R7 ;  /* 0x000000080c037223 */ /* 0x000fe20000008007 */
[----:B------:R-:W-:Y:S02]  /*14b0*/  IADD3 R8, PT, PT, R9, 0x20, RZ ;  /* 0x0000002009087810 */ /* 0x000fe40007ffe0ff */
[----:B------:R-:W-:-:S02]  /*14c0*/  LOP3.LUT R5, R5, 0x800000, RZ, 0xfc, !PT ;  /* 0x0080000005057812 */ /* 0x000fc400078efcff */
        /* <DEDUP_REMOVED lines=14> */
.L_x_61:
[----:B------:R-:W-:-:S04]  /*15b0*/  LOP3.LUT R0, R0, 0x80000000, RZ, 0xc0, !PT ;  /* 0x8000000000007812 */ /* 0x000fc800078ec0ff */
[----:B------:R-:W-:Y:S01]  /*15c0*/  LOP3.LUT R0, R0, 0x7f800000, RZ, 0xfc, !PT ;  /* 0x7f80000000007812 */ /* 0x000fe200078efcff */
[----:B------:R-:W-:Y:S06]  /*15d0*/  BRA `(.L_x_62) ;  /* 0x0000000000047947 */ /* 0x000fec0003800000 */
.L_x_60:
[----:B------:R-:W-:-:S07]  /*15e0*/  LEA R0, R6, R0, 0x17 ;  /* 0x0000000006007211 */ /* 0x000fce00078eb8ff */
.L_x_62:
[----:B------:R-:W-:Y:S05]  /*15f0*/  BSYNC.RECONVERGENT B2 ;  /* 0x0000000000027941 */ /* 0x000fea0003800200 */
.L_x_59:
[----:B------:R-:W-:Y:S05]  /*1600*/  BRA `(.L_x_63) ;  /* 0x0000000000207947 */ /* 0x000fea0003800000 */
.L_x_58:
[----:B------:R-:W-:-:S04]  /*1610*/  LOP3.LUT R0, R3, 0x80000000, R0, 0x48, !PT ;  /* 0x8000000003007812 */ /* 0x000fc800078e4800 */
[----:B------:R-:W-:Y:S01]  /*1620*/  LOP3.LUT R0, R0, 0x7f800000, RZ, 0xfc, !PT ;  /* 0x7f80000000007812 */ /* 0x000fe200078efcff */
[----:B------:R-:W-:Y:S06]  /*1630*/  BRA `(.L_x_63) ;  /* 0x0000000000147947 */ /* 0x000fec0003800000 */
.L_x_57:
[----:B------:R-:W-:Y:S01]  /*1640*/  LOP3.LUT R0, R3, 0x80000000, R0, 0x48, !PT ;  /* 0x8000000003007812 */ /* 0x000fe200078e4800 */
[----:B------:R-:W-:Y:S06]  /*1650*/  BRA `(.L_x_63) ;  /* 0x00000000000c7947 */ /* 0x000fec0003800000 */
.L_x_56:
[----:B------:R-:W0:Y:S01]  /*1660*/  MUFU.RSQ R0, -QNAN ;  /* 0xffc0000000007908 */ /* 0x000e220000001400 */
[----:B------:R-:W-:Y:S05]  /*1670*/  BRA `(.L_x_63) ;  /* 0x0000000000047947 */ /* 0x000fea0003800000 */
.L_x_55:
[----:B------:R-:W-:-:S07]  /*1680*/  FADD.FTZ R0, R0, R3 ;  /* 0x0000000300007221 */ /* 0x000fce0000010000 */
.L_x_63:
[----:B------:R-:W-:Y:S05]  /*1690*/  BSYNC.RECONVERGENT B1 ;  /* 0x0000000000017941 */ /* 0x000fea0003800200 */
.L_x_53:
[----:B------:R-:W-:-:S04]  /*16a0*/  HFMA2 R5, -RZ, RZ, 0, 0 ;  /* 0x00000000ff057431 */ /* 0x000fc800000001ff */
[----:B0-----:R-:W-:Y:S05]  /*16b0*/  RET.REL.NODEC R4 `(loss) ;  /* 0xffffffe804507950 */ /* 0x001fea0003c3ffff */
.L_x_64:
        /* <DEDUP_REMOVED lines=12> */
.L_x_66:


//--------------------- .nv.shared.reserved.0     --------------------------
	.section	.nv.shared.reserved.0,"aw",@nobits
	.weak		__nv_reservedSMEM_offset_0_alias
	.size		__nv_reservedSMEM_offset_0_alias, 0, 64
	.other		__nv_reservedSMEM_offset_0_alias,@"STO_CUDA_RESERVED_SHARED STV_DEFAULT"
__nv_reservedSMEM_offset_0_alias:
	.zero		0
	.zero		64


//--------------------- .nv.constant0.loss_back   --------------------------
	.section	.nv.constant0.loss_back,"a",@progbits
	.sectionflags	@""
	.align	4
.nv.constant0.loss_back:
	.zero		928


//--------------------- .nv.constant0.loss        --------------------------
	.section	.nv.constant0.loss,"a",@progbits
	.sectionflags	@""
	.align	4
.nv.constant0.loss:
	.zero		932


//--------------------- SYMBOLS --------------------------

	.type		.nv.reservedSmem.offset0,@object
	.size		.nv.reservedSmem.offset0,0x4
